// auto-generated by cutlass_sweep.conv — config: {"arch": "sm_90", "cluster_m": 1, "cluster_n": 1, "conv_kind": "wgrad", "dtype": "fp16", "ndim": 2, "tile_k": 32, "tile_m": 64, "tile_n": 64}
#include "cutlass/cutlass.h"
#include "cute/tensor.hpp"
#include "cutlass/kernel_hardware_info.hpp"
#include "cutlass/conv/convolution.h"
#include "cutlass/conv/dispatch_policy.hpp"
#include "cutlass/conv/collective/collective_builder.hpp"
#include "cutlass/conv/kernel/conv_universal.hpp"
#include "cutlass/conv/device/conv_universal_adapter.hpp"
#include "cutlass/epilogue/collective/collective_builder.hpp"

using namespace cute;
using Elem = cutlass::half_t;
using Acc  = float;
using LayoutAB = cutlass::layout::TensorNHWC;
using LayoutC  = cutlass::layout::TensorKCSR;
constexpr auto ConvOp = cutlass::conv::Operator::kWgrad;
using TileShape    = Shape<_64, Shape<_64>, Shape<_32>>;
using ClusterShape = Shape<_1, _1, _1>;

using CollectiveEpilogue = typename cutlass::epilogue::collective::CollectiveBuilder<
    cutlass::arch::Sm90, cutlass::arch::OpClassTensorOp,
    TileShape, ClusterShape,
    cutlass::epilogue::collective::EpilogueTileAuto,
    Acc, Acc,
    Elem, LayoutC, 128 / cutlass::sizeof_bits<Elem>::value,
    Elem, LayoutC, 128 / cutlass::sizeof_bits<Elem>::value,
    cutlass::epilogue::collective::EpilogueScheduleAuto
  >::CollectiveOp;

using CollectiveMainloop = typename cutlass::conv::collective::CollectiveBuilder<
    cutlass::arch::Sm90, cutlass::arch::OpClassTensorOp, ConvOp,
    Elem, LayoutAB, 128 / cutlass::sizeof_bits<Elem>::value,
    Elem, LayoutAB, 128 / cutlass::sizeof_bits<Elem>::value,
    Acc,
    TileShape, ClusterShape,
    cutlass::conv::collective::StageCountAutoCarveout<
        static_cast<int>(sizeof(typename CollectiveEpilogue::SharedStorage))>,
    cutlass::conv::collective::KernelScheduleAuto
  >::CollectiveOp;

using ProblemShape = cutlass::conv::ConvProblemShape<
    ConvOp, CollectiveMainloop::DispatchPolicy::NumSpatialDimensions>;
using ConvKernel = cutlass::conv::kernel::ConvUniversal<
    ProblemShape, CollectiveMainloop, CollectiveEpilogue>;
using Conv = cutlass::conv::device::ConvUniversalAdapter<ConvKernel>;

auto* _anchor = &cutlass::device_kernel<ConvKernel>;


// ===== COMPILED SASS (sm_90a) =====

	.target	sm_90a

	.elftype	@"ET_EXEC"


//--------------------- .note.nv.tkinfo           --------------------------
	.section	.note.nv.tkinfo,"",@"SHT_NOTE"
	.sectionflags	@"SHF_NOTE_NV_TKINFO"
	.tkinfo
        /*0018*/ 	.word	0x00000002
        /*0030*/ 	.string	""
        /*0030*/ 	.string	"ptxas"
        /*0030*/ 	.string	"Cuda compilation tools, release 13.0, V13.0.88"
        /*0030*/ 	.string	"Build cuda_13.0.r13.0/compiler.36424714_0"
        /*0030*/ 	.string	"-arch sm_90a -m 64 "



//--------------------- .note.nv.cuinfo           --------------------------
	.section	.note.nv.cuinfo,"",@"SHT_NOTE"
	.sectionflags	@"SHF_NOTE_NV_CUINFO"
        /*0018*/ 	.short	0x0002
        /*001a*/ 	.short	0x005a
        /*001c*/ 	.short	0x0082
	.zero		2


//--------------------- .nv.info                  --------------------------
	.section	.nv.info,"",@"SHT_CUDA_INFO"
	.align	4


	//----- nvinfo : EIATTR_REGCOUNT
	.align		4
        /*0000*/ 	.byte	0x04, 0x2f
        /*0002*/ 	.short	(.L_12 - .L_11)
	.align		4
.L_11:
        /*0004*/ 	.word	index@(_ZN7cutlass13device_kernelINS_4conv6kernel13ConvUniversalINS1_16ConvProblemShapeILNS1_8OperatorE2ELi2EEENS1_10collective14CollectiveConvINS1_46MainloopSm90TmaGmmaWarpSpecializedImplicitGemmILS5_2ELi28ELi2EN4cute5tupleIJNSA_1CILi1EEESD_SD_EEENS1_36KernelImplicitTmaWarpSpecializedSm90ELi1EEENSB_IJNSC_ILi64EEENSB_IJSH_EEENSB_IJNSC_ILi32EEEEEEEEENS_6half_tESM_NSA_8TiledMMAINSA_8MMA_AtomIJNSA_4SM904GMMA25MMA_64x64x16_F32F16F16_SSILNSQ_5MajorE1ELSS_1ELNSQ_7ScaleInE1ELST_1EEEEEENSA_6LayoutISE_NSB_IJNSC_ILi0EEESX_SX_EEEEENSB_IJNSA_10UnderscoreES10_S10_EEEEENS7_6detail26Sm90ImplicitGemmTileTraitsINSA_13SM90_TMA_LOADENSA_14ComposedLayoutINSA_7SwizzleILi3ELi4ELi3EEENSA_18smem_ptr_flag_bitsILi16EEENSW_INSB_IJNSB_IJSH_SD_EEENSB_IJNSC_ILi8EEENSC_ILi4EEEEEENSB_IJSD_NSC_ILi28EEEEEEEEENSB_IJNSB_IJSD_SX_EEENSB_IJSH_NSC_ILi512EEEEEENSB_IJSX_NSC_ILi2048EEEEEEEEEEEEEvEENS14_INSA_20SM90_TMA_LOAD_IM2COLES1P_vEEEENS_8epilogue10collective6detail29Sm90TmaWarpSpecializedAdapterINS1V_15DefaultEpilogueISM_NSB_IJlNSB_IJSD_llEEESX_EEES20_NS1U_6thread17LinearCombinationISM_Li1EffLNS21_9ScaleType4KindE0ELNS_15FloatRoundStyleE2ESM_EENS_4gemm15EpilogueDefaultEEEEEvvEEEEvNT_6ParamsE)
        /*0008*/ 	.word	0x00000044


	//----- nvinfo : EIATTR_FRAME_SIZE
	.align		4
.L_12:
        /*000c*/ 	.byte	0x04, 0x11
        /*000e*/ 	.short	(.L_14 - .L_13)
	.align		4
.L_13:
        /*0010*/ 	.word	index@(_ZN7cutlass13device_kernelINS_4conv6kernel13ConvUniversalINS1_16ConvProblemShapeILNS1_8OperatorE2ELi2EEENS1_10collective14CollectiveConvINS1_46MainloopSm90TmaGmmaWarpSpecializedImplicitGemmILS5_2ELi28ELi2EN4cute5tupleIJNSA_1CILi1EEESD_SD_EEENS1_36KernelImplicitTmaWarpSpecializedSm90ELi1EEENSB_IJNSC_ILi64EEENSB_IJSH_EEENSB_IJNSC_ILi32EEEEEEEEENS_6half_tESM_NSA_8TiledMMAINSA_8MMA_AtomIJNSA_4SM904GMMA25MMA_64x64x16_F32F16F16_SSILNSQ_5MajorE1ELSS_1ELNSQ_7ScaleInE1ELST_1EEEEEENSA_6LayoutISE_NSB_IJNSC_ILi0EEESX_SX_EEEEENSB_IJNSA_10UnderscoreES10_S10_EEEEENS7_6detail26Sm90ImplicitGemmTileTraitsINSA_13SM90_TMA_LOADENSA_14ComposedLayoutINSA_7SwizzleILi3ELi4ELi3EEENSA_18smem_ptr_flag_bitsILi16EEENSW_INSB_IJNSB_IJSH_SD_EEENSB_IJNSC_ILi8EEENSC_ILi4EEEEEENSB_IJSD_NSC_ILi28EEEEEEEEENSB_IJNSB_IJSD_SX_EEENSB_IJSH_NSC_ILi512EEEEEENSB_IJSX_NSC_ILi2048EEEEEEEEEEEEEvEENS14_INSA_20SM90_TMA_LOAD_IM2COLES1P_vEEEENS_8epilogue10collective6detail29Sm90TmaWarpSpecializedAdapterINS1V_15DefaultEpilogueISM_NSB_IJlNSB_IJSD_llEEESX_EEES20_NS1U_6thread17LinearCombinationISM_Li1EffLNS21_9ScaleType4KindE0ELNS_15FloatRoundStyleE2ESM_EENS_4gemm15EpilogueDefaultEEEEEvvEEEEvNT_6ParamsE)
        /*0014*/ 	.word	0x00000000


	//----- nvinfo : EIATTR_MIN_STACK_SIZE
	.align		4
.L_14:
        /*0018*/ 	.byte	0x04, 0x12
        /*001a*/ 	.short	(.L_16 - .L_15)
	.align		4
.L_15:
        /*001c*/ 	.word	index@(_ZN7cutlass13device_kernelINS_4conv6kernel13ConvUniversalINS1_16ConvProblemShapeILNS1_8OperatorE2ELi2EEENS1_10collective14CollectiveConvINS1_46MainloopSm90TmaGmmaWarpSpecializedImplicitGemmILS5_2ELi28ELi2EN4cute5tupleIJNSA_1CILi1EEESD_SD_EEENS1_36KernelImplicitTmaWarpSpecializedSm90ELi1EEENSB_IJNSC_ILi64EEENSB_IJSH_EEENSB_IJNSC_ILi32EEEEEEEEENS_6half_tESM_NSA_8TiledMMAINSA_8MMA_AtomIJNSA_4SM904GMMA25MMA_64x64x16_F32F16F16_SSILNSQ_5MajorE1ELSS_1ELNSQ_7ScaleInE1ELST_1EEEEEENSA_6LayoutISE_NSB_IJNSC_ILi0EEESX_SX_EEEEENSB_IJNSA_10UnderscoreES10_S10_EEEEENS7_6detail26Sm90ImplicitGemmTileTraitsINSA_13SM90_TMA_LOADENSA_14ComposedLayoutINSA_7SwizzleILi3ELi4ELi3EEENSA_18smem_ptr_flag_bitsILi16EEENSW_INSB_IJNSB_IJSH_SD_EEENSB_IJNSC_ILi8EEENSC_ILi4EEEEEENSB_IJSD_NSC_ILi28EEEEEEEEENSB_IJNSB_IJSD_SX_EEENSB_IJSH_NSC_ILi512EEEEEENSB_IJSX_NSC_ILi2048EEEEEEEEEEEEEvEENS14_INSA_20SM90_TMA_LOAD_IM2COLES1P_vEEEENS_8epilogue10collective6detail29Sm90TmaWarpSpecializedAdapterINS1V_15DefaultEpilogueISM_NSB_IJlNSB_IJSD_llEEESX_EEES20_NS1U_6thread17LinearCombinationISM_Li1EffLNS21_9ScaleType4KindE0ELNS_15FloatRoundStyleE2ESM_EENS_4gemm15EpilogueDefaultEEEEEvvEEEEvNT_6ParamsE)
        /*0020*/ 	.word	0x00000000
.L_16:


//--------------------- .nv.compat                --------------------------
	.section	.nv.compat,"",@"SHT_CUDA_COMPAT_INFO"
	.align	4
        /*0000*/ 	.byte	0x02, 0x09, 0x01, 0x00, 0x02, 0x02, 0x04, 0x00, 0x02, 0x05, 0x05, 0x00, 0x03, 0x07, 0x01, 0x01
        /*0010*/ 	.byte	0x02, 0x03, 0x01, 0x00, 0x02, 0x06, 0x01, 0x00, 0x04, 0x0b, 0x08, 0x00, 0x00, 0x00, 0x00, 0x00
        /*0020*/ 	.byte	0x00, 0x00, 0x00, 0x00


//--------------------- .nv.info._ZN7cutlass13device_kernelINS_4conv6kernel13ConvUniversalINS1_16ConvProblemShapeILNS1_8OperatorE2ELi2EEENS1_10collective14CollectiveConvINS1_46MainloopSm90TmaGmmaWarpSpecializedImplicitGemmILS5_2ELi28ELi2EN4cute5tupleIJNSA_1CILi1EEESD_SD_EEENS1_36KernelImplicitTmaWarpSpecializedSm90ELi1EEENSB_IJNSC_ILi64EEENSB_IJSH_EEENSB_IJNSC_ILi32EEEEEEEEENS_6half_tESM_NSA_8TiledMMAINSA_8MMA_AtomIJNSA_4SM904GMMA25MMA_64x64x16_F32F16F16_SSILNSQ_5MajorE1ELSS_1ELNSQ_7ScaleInE1ELST_1EEEEEENSA_6LayoutISE_NSB_IJNSC_ILi0EEESX_SX_EEEEENSB_IJNSA_10UnderscoreES10_S10_EEEEENS7_6detail26Sm90ImplicitGemmTileTraitsINSA_13SM90_TMA_LOADENSA_14ComposedLayoutINSA_7SwizzleILi3ELi4ELi3EEENSA_18smem_ptr_flag_bitsILi16EEENSW_INSB_IJNSB_IJSH_SD_EEENSB_IJNSC_ILi8EEENSC_ILi4EEEEEENSB_IJSD_NSC_ILi28EEEEEEEEENSB_IJNSB_IJSD_SX_EEENSB_IJSH_NSC_ILi512EEEEEENSB_IJSX_NSC_ILi2048EEEEEEEEEEEEEvEENS14_INSA_20SM90_TMA_LOAD_IM2COLES1P_vEEEENS_8epilogue10collective6detail29Sm90TmaWarpSpecializedAdapterINS1V_15DefaultEpilogueISM_NSB_IJlNSB_IJSD_llEEESX_EEES20_NS1U_6thread17LinearCombinationISM_Li1EffLNS21_9ScaleType4KindE0ELNS_15FloatRoundStyleE2ESM_EENS_4gemm15EpilogueDefaultEEEEEvvEEEEvNT_6ParamsE --------------------------
	.section	.nv.info._ZN7cutlass13device_kernelINS_4conv6kernel13ConvUniversalINS1_16ConvProblemShapeILNS1_8OperatorE2ELi2EEENS1_10collective14CollectiveConvINS1_46MainloopSm90TmaGmmaWarpSpecializedImplicitGemmILS5_2ELi28ELi2EN4cute5tupleIJNSA_1CILi1EEESD_SD_EEENS1_36KernelImplicitTmaWarpSpecializedSm90ELi1EEENSB_IJNSC_ILi64EEENSB_IJSH_EEENSB_IJNSC_ILi32EEEEEEEEENS_6half_tESM_NSA_8TiledMMAINSA_8MMA_AtomIJNSA_4SM904GMMA25MMA_64x64x16_F32F16F16_SSILNSQ_5MajorE1ELSS_1ELNSQ_7ScaleInE1ELST_1EEEEEENSA_6LayoutISE_NSB_IJNSC_ILi0EEESX_SX_EEEEENSB_IJNSA_10UnderscoreES10_S10_EEEEENS7_6detail26Sm90ImplicitGemmTileTraitsINSA_13SM90_TMA_LOADENSA_14ComposedLayoutINSA_7SwizzleILi3ELi4ELi3EEENSA_18smem_ptr_flag_bitsILi16EEENSW_INSB_IJNSB_IJSH_SD_EEENSB_IJNSC_ILi8EEENSC_ILi4EEEEEENSB_IJSD_NSC_ILi28EEEEEEEEENSB_IJNSB_IJSD_SX_EEENSB_IJSH_NSC_ILi512EEEEEENSB_IJSX_NSC_ILi2048EEEEEEEEEEEEEvEENS14_INSA_20SM90_TMA_LOAD_IM2COLES1P_vEEEENS_8epilogue10collective6detail29Sm90TmaWarpSpecializedAdapterINS1V_15DefaultEpilogueISM_NSB_IJlNSB_IJSD_llEEESX_EEES20_NS1U_6thread17LinearCombinationISM_Li1EffLNS21_9ScaleType4KindE0ELNS_15FloatRoundStyleE2ESM_EENS_4gemm15EpilogueDefaultEEEEEvvEEEEvNT_6ParamsE,"",@"SHT_CUDA_INFO"
	.sectionflags	@""
	.align	4


	//----- nvinfo : EIATTR_CUDA_API_VERSION
	.align		4
        /*0000*/ 	.byte	0x04, 0x37
        /*0002*/ 	.short	(.L_18 - .L_17)
.L_17:
        /*0004*/ 	.word	0x00000082


	//----- nvinfo : EIATTR_KPARAM_INFO
	.align		4
.L_18:
        /*0008*/ 	.byte	0x04, 0x17
        /*000a*/ 	.short	(.L_20 - .L_19)
.L_19:
        /*000c*/ 	.word	0x00000000
        /*0010*/ 	.short	0x0000
        /*0012*/ 	.short	0x0070
        /*0014*/ 	.byte	0x00, 0xf0, 0x01, 0x0e


	//----- nvinfo : EIATTR_SPARSE_MMA_MASK
	.align		4
.L_20:
        /*0018*/ 	.byte	0x03, 0x50
        /*001a*/ 	.short	0x0000


	//----- nvinfo : EIATTR_MAXREG_COUNT
	.align		4
        /*001c*/ 	.byte	0x03, 0x1b
        /*001e*/ 	.short	0x00ff


	//----- nvinfo : EIATTR_NUM_BARRIERS
	.align		4
        /*0020*/ 	.byte	0x02, 0x4c
        /*0022*/ 	.byte	0x01
	.zero		1


	//----- nvinfo : EIATTR_MERCURY_ISA_VERSION
	.align		4
        /*0024*/ 	.byte	0x03, 0x5f
        /*0026*/ 	.short	0x0101


	//----- nvinfo : EIATTR_COOP_GROUP_MASK_REGIDS
	.align		4
        /*0028*/ 	.byte	0x04, 0x29
        /*002a*/ 	.short	(.L_22 - .L_21)


	//   ....[0]....
.L_21:
        /*002c*/ 	.word	0xffffffff


	//   ....[1]....
        /*0030*/ 	.word	0xffffffff


	//   ....[2]....
        /*0034*/ 	.word	0xffffffff


	//----- nvinfo : EIATTR_COOP_GROUP_INSTR_OFFSETS
	.align		4
.L_22:
        /*0038*/ 	.byte	0x04, 0x28
        /*003a*/ 	.short	(.L_24 - .L_23)


	//   ....[0]....
.L_23:
        /*003c*/ 	.word	0x00000060


	//   ....[1]....
        /*0040*/ 	.word	0x00000070


	//   ....[2]....
        /*0044*/ 	.word	0x00000130


	//----- nvinfo : EIATTR_MBARRIER_INSTR_OFFSETS
	.align		4
.L_24:
        /*0048*/ 	.byte	0x04, 0x39
        /*004a*/ 	.short	(.L_26 - .L_25)


	//   ....[0]....
.L_25:
        /*004c*/ 	.word	0x00000270
        /*0050*/ 	.word	0x000000ff
        /*0054*/ 	.word	0x00038000
        /*0058*/ 	.short	0x0100
        /*005a*/ 	.byte	0x08
	.zero		1


	//   ....[1]....
        /*005c*/ 	.word	0x00000280
        /*0060*/ 	.word	0x000000ff
        /*0064*/ 	.word	0x000380e0
        /*0068*/ 	.short	0x0100
        /*006a*/ 	.byte	0x08
	.zero		1


	//   ....[2]....
        /*006c*/ 	.word	0x00000290
        /*0070*/ 	.word	0x000000ff
        /*0074*/ 	.word	0x00038008
        /*0078*/ 	.short	0x0100
        /*007a*/ 	.byte	0x08
	.zero		1


	//   ....[3]....
        /*007c*/ 	.word	0x000002a0
        /*0080*/ 	.word	0x000000ff
        /*0084*/ 	.word	0x000380e8
        /*0088*/ 	.short	0x0100
        /*008a*/ 	.byte	0x08
	.zero		1


	//   ....[4]....
        /*008c*/ 	.word	0x000002b0
        /*0090*/ 	.word	0x000000ff
        /*0094*/ 	.word	0x00038010
        /*0098*/ 	.short	0x0100
        /*009a*/ 	.byte	0x08
	.zero		1


	//   ....[5]....
        /*009c*/ 	.word	0x000002c0
        /*00a0*/ 	.word	0x000000ff
        /*00a4*/ 	.word	0x000380f0
        /*00a8*/ 	.short	0x0100
        /*00aa*/ 	.byte	0x08
	.zero		1


	//   ....[6]....
        /*00ac*/ 	.word	0x000002d0
        /*00b0*/ 	.word	0x000000ff
        /*00b4*/ 	.word	0x00038018
        /*00b8*/ 	.short	0x0100
        /*00ba*/ 	.byte	0x08
	.zero		1


	//   ....[7]....
        /*00bc*/ 	.word	0x000002e0
        /*00c0*/ 	.word	0x000000ff
        /*00c4*/ 	.word	0x000380f8
        /*00c8*/ 	.short	0x0100
        /*00ca*/ 	.byte	0x08
	.zero		1


	//   ....[8]....
        /*00cc*/ 	.word	0x000002f0
        /*00d0*/ 	.word	0x000000ff
        /*00d4*/ 	.word	0x00038020
        /*00d8*/ 	.short	0x0100
        /*00da*/ 	.byte	0x08
	.zero		1


	//   ....[9]....
        /*00dc*/ 	.word	0x00000300
        /*00e0*/ 	.word	0x000000ff
        /*00e4*/ 	.word	0x00038100
        /*00e8*/ 	.short	0x0100
        /*00ea*/ 	.byte	0x08
	.zero		1


	//   ....[10]....
        /*00ec*/ 	.word	0x00000310
        /*00f0*/ 	.word	0x000000ff
        /*00f4*/ 	.word	0x00038028
        /*00f8*/ 	.short	0x0100
        /*00fa*/ 	.byte	0x08
	.zero		1


	//   ....[11]....
        /*00fc*/ 	.word	0x00000320
        /*0100*/ 	.word	0x000000ff
        /*0104*/ 	.word	0x00038108
        /*0108*/ 	.short	0x0100
        /*010a*/ 	.byte	0x08
	.zero		1


	//   ....[12]....
        /*010c*/ 	.word	0x00000330
        /*0110*/ 	.word	0x000000ff
        /*0114*/ 	.word	0x00038030
        /*0118*/ 	.short	0x0100
        /*011a*/ 	.byte	0x08
	.zero		1


	//   ....[13]....
        /*011c*/ 	.word	0x00000340
        /*0120*/ 	.word	0x000000ff
        /*0124*/ 	.word	0x00038110
        /*0128*/ 	.short	0x0100
        /*012a*/ 	.byte	0x08
	.zero		1


	//   ....[14]....
        /*012c*/ 	.word	0x00000350
        /*0130*/ 	.word	0x000000ff
        /*0134*/ 	.word	0x00038038
        /*0138*/ 	.short	0x0100
        /*013a*/ 	.byte	0x08
	.zero		1


	//   ....[15]....
        /*013c*/ 	.word	0x00000360
        /*0140*/ 	.word	0x000000ff
        /*0144*/ 	.word	0x00038118
        /*0148*/ 	.short	0x0100
        /*014a*/ 	.byte	0x08
	.zero		1


	//   ....[16]....
        /*014c*/ 	.word	0x00000370
        /*0150*/ 	.word	0x000000ff
        /*0154*/ 	.word	0x00038040
        /*0158*/ 	.short	0x0100
        /*015a*/ 	.byte	0x08
	.zero		1


	//   ....[17]....
        /*015c*/ 	.word	0x00000380
        /*0160*/ 	.word	0x000000ff
        /*0164*/ 	.word	0x00038120
        /*0168*/ 	.short	0x0100
        /*016a*/ 	.byte	0x08
	.zero		1


	//   ....[18]....
        /*016c*/ 	.word	0x00000390
        /*0170*/ 	.word	0x000000ff
        /*0174*/ 	.word	0x00038048
        /*0178*/ 	.short	0x0100
        /*017a*/ 	.byte	0x08
	.zero		1


	//   ....[19]....
        /*017c*/ 	.word	0x000003a0
        /*0180*/ 	.word	0x000000ff
        /*0184*/ 	.word	0x00038128
        /*0188*/ 	.short	0x0100
        /*018a*/ 	.byte	0x08
	.zero		1


	//   ....[20]....
        /*018c*/ 	.word	0x000003b0
        /*0190*/ 	.word	0x000000ff
        /*0194*/ 	.word	0x00038050
        /*0198*/ 	.short	0x0100
        /*019a*/ 	.byte	0x08
	.zero		1


	//   ....[21]....
        /*019c*/ 	.word	0x000003c0
        /*01a0*/ 	.word	0x000000ff
        /*01a4*/ 	.word	0x00038130
        /*01a8*/ 	.short	0x0100
        /*01aa*/ 	.byte	0x08
	.zero		1


	//   ....[22]....
        /*01ac*/ 	.word	0x000003d0
        /*01b0*/ 	.word	0x000000ff
        /*01b4*/ 	.word	0x00038058
        /*01b8*/ 	.short	0x0100
        /*01ba*/ 	.byte	0x08
	.zero		1


	//   ....[23]....
        /*01bc*/ 	.word	0x000003e0
        /*01c0*/ 	.word	0x000000ff
        /*01c4*/ 	.word	0x00038138
        /*01c8*/ 	.short	0x0100
        /*01ca*/ 	.byte	0x08
	.zero		1


	//   ....[24]....
        /*01cc*/ 	.word	0x000003f0
        /*01d0*/ 	.word	0x000000ff
        /*01d4*/ 	.word	0x00038060
        /*01d8*/ 	.short	0x0100
        /*01da*/ 	.byte	0x08
	.zero		1


	//   ....[25]....
        /*01dc*/ 	.word	0x00000400
        /*01e0*/ 	.word	0x000000ff
        /*01e4*/ 	.word	0x00038140
        /*01e8*/ 	.short	0x0100
        /*01ea*/ 	.byte	0x08
	.zero		1


	//   ....[26]....
        /*01ec*/ 	.word	0x00000410
        /*01f0*/ 	.word	0x000000ff
        /*01f4*/ 	.word	0x00038068
        /*01f8*/ 	.short	0x0100
        /*01fa*/ 	.byte	0x08
	.zero		1


	//   ....[27]....
        /*01fc*/ 	.word	0x00000420
        /*0200*/ 	.word	0x000000ff
        /*0204*/ 	.word	0x00038148
        /*0208*/ 	.short	0x0100
        /*020a*/ 	.byte	0x08
	.zero		1


	//   ....[28]....
        /*020c*/ 	.word	0x00000430
        /*0210*/ 	.word	0x000000ff
        /*0214*/ 	.word	0x00038070
        /*0218*/ 	.short	0x0100
        /*021a*/ 	.byte	0x08
	.zero		1


	//   ....[29]....
        /*021c*/ 	.word	0x00000440
        /*0220*/ 	.word	0x000000ff
        /*0224*/ 	.word	0x00038150
        /*0228*/ 	.short	0x0100
        /*022a*/ 	.byte	0x08
	.zero		1


	//   ....[30]....
        /*022c*/ 	.word	0x00000450
        /*0230*/ 	.word	0x000000ff
        /*0234*/ 	.word	0x00038078
        /*0238*/ 	.short	0x0100
        /*023a*/ 	.byte	0x08
	.zero		1


	//   ....[31]....
        /*023c*/ 	.word	0x00000460
        /*0240*/ 	.word	0x000000ff
        /*0244*/ 	.word	0x00038158
        /*0248*/ 	.short	0x0100
        /*024a*/ 	.byte	0x08
	.zero		1


	//   ....[32]....
        /*024c*/ 	.word	0x00000470
        /*0250*/ 	.word	0x000000ff
        /*0254*/ 	.word	0x00038080
        /*0258*/ 	.short	0x0100
        /*025a*/ 	.byte	0x08
	.zero		1


	//   ....[33]....
        /*025c*/ 	.word	0x00000480
        /*0260*/ 	.word	0x000000ff
        /*0264*/ 	.word	0x00038160
        /*0268*/ 	.short	0x0100
        /*026a*/ 	.byte	0x08
	.zero		1


	//   ....[34]....
        /*026c*/ 	.word	0x00000490
        /*0270*/ 	.word	0x000000ff
        /*0274*/ 	.word	0x00038088
        /*0278*/ 	.short	0x0100
        /*027a*/ 	.byte	0x08
	.zero		1


	//   ....[35]....
        /*027c*/ 	.word	0x000004a0
        /*0280*/ 	.word	0x000000ff
        /*0284*/ 	.word	0x00038168
        /*0288*/ 	.short	0x0100
        /*028a*/ 	.byte	0x08
	.zero		1


	//   ....[36]....
        /*028c*/ 	.word	0x000004b0
        /*0290*/ 	.word	0x000000ff
        /*0294*/ 	.word	0x00038090
        /*0298*/ 	.short	0x0100
        /*029a*/ 	.byte	0x08
	.zero		1


	//   ....[37]....
        /*029c*/ 	.word	0x000004c0
        /*02a0*/ 	.word	0x000000ff
        /*02a4*/ 	.word	0x00038170
        /*02a8*/ 	.short	0x0100
        /*02aa*/ 	.byte	0x08
	.zero		1


	//   ....[38]....
        /*02ac*/ 	.word	0x000004d0
        /*02b0*/ 	.word	0x000000ff
        /*02b4*/ 	.word	0x00038098
        /*02b8*/ 	.short	0x0100
        /*02ba*/ 	.byte	0x08
	.zero		1


	//   ....[39]....
        /*02bc*/ 	.word	0x000004e0
        /*02c0*/ 	.word	0x000000ff
        /*02c4*/ 	.word	0x00038178
        /*02c8*/ 	.short	0x0100
        /*02ca*/ 	.byte	0x08
	.zero		1


	//   ....[40]....
        /*02cc*/ 	.word	0x000004f0
        /*02d0*/ 	.word	0x000000ff
        /*02d4*/ 	.word	0x000380a0
        /*02d8*/ 	.short	0x0100
        /*02da*/ 	.byte	0x08
	.zero		1


	//   ....[41]....
        /*02dc*/ 	.word	0x00000500
        /*02e0*/ 	.word	0x000000ff
        /*02e4*/ 	.word	0x00038180
        /*02e8*/ 	.short	0x0100
        /*02ea*/ 	.byte	0x08
	.zero		1


	//   ....[42]....
        /*02ec*/ 	.word	0x00000510
        /*02f0*/ 	.word	0x000000ff
        /*02f4*/ 	.word	0x000380a8
        /*02f8*/ 	.short	0x0100
        /*02fa*/ 	.byte	0x08
	.zero		1


	//   ....[43]....
        /*02fc*/ 	.word	0x00000520
        /*0300*/ 	.word	0x000000ff
        /*0304*/ 	.word	0x00038188
        /*0308*/ 	.short	0x0100
        /*030a*/ 	.byte	0x08
	.zero		1


	//   ....[44]....
        /*030c*/ 	.word	0x00000530
        /*0310*/ 	.word	0x000000ff
        /*0314*/ 	.word	0x000380b0
        /*0318*/ 	.short	0x0100
        /*031a*/ 	.byte	0x08
	.zero		1


	//   ....[45]....
        /*031c*/ 	.word	0x00000540
        /*0320*/ 	.word	0x000000ff
        /*0324*/ 	.word	0x00038190
        /*0328*/ 	.short	0x0100
        /*032a*/ 	.byte	0x08
	.zero		1


	//   ....[46]....
        /*032c*/ 	.word	0x00000550
        /*0330*/ 	.word	0x000000ff
        /*0334*/ 	.word	0x000380b8
        /*0338*/ 	.short	0x0100
        /*033a*/ 	.byte	0x08
	.zero		1


	//   ....[47]....
        /*033c*/ 	.word	0x00000560
        /*0340*/ 	.word	0x000000ff
        /*0344*/ 	.word	0x00038198
        /*0348*/ 	.short	0x0100
        /*034a*/ 	.byte	0x08
	.zero		1


	//   ....[48]....
        /*034c*/ 	.word	0x00000570
        /*0350*/ 	.word	0x000000ff
        /*0354*/ 	.word	0x000380c0
        /*0358*/ 	.short	0x0100
        /*035a*/ 	.byte	0x08
	.zero		1


	//   ....[49]....
        /*035c*/ 	.word	0x00000580
        /*0360*/ 	.word	0x000000ff
        /*0364*/ 	.word	0x000381a0
        /*0368*/ 	.short	0x0100
        /*036a*/ 	.byte	0x08
	.zero		1


	//   ....[50]....
        /*036c*/ 	.word	0x00000590
        /*0370*/ 	.word	0x000000ff
        /*0374*/ 	.word	0x000380c8
        /*0378*/ 	.short	0x0100
        /*037a*/ 	.byte	0x08
	.zero		1


	//   ....[51]....
        /*037c*/ 	.word	0x000005a0
        /*0380*/ 	.word	0x000000ff
        /*0384*/ 	.word	0x000381a8
        /*0388*/ 	.short	0x0100
        /*038a*/ 	.byte	0x08
	.zero		1


	//   ....[52]....
        /*038c*/ 	.word	0x000005b0
        /*0390*/ 	.word	0x000000ff
        /*0394*/ 	.word	0x000380d0
        /*0398*/ 	.short	0x0100
        /*039a*/ 	.byte	0x08
	.zero		1


	//   ....[53]....
        /*039c*/ 	.word	0x000005c0
        /*03a0*/ 	.word	0x000000ff
        /*03a4*/ 	.word	0x000381b0
        /*03a8*/ 	.short	0x0100
        /*03aa*/ 	.byte	0x08
	.zero		1


	//   ....[54]....
        /*03ac*/ 	.word	0x000005d0
        /*03b0*/ 	.word	0x000000ff
        /*03b4*/ 	.word	0x000380d8
        /*03b8*/ 	.short	0x0100
        /*03ba*/ 	.byte	0x08
	.zero		1


	//   ....[55]....
        /*03bc*/ 	.word	0x000005e0
        /*03c0*/ 	.word	0x000000ff
        /*03c4*/ 	.word	0x000381b8
        /*03c8*/ 	.short	0x0100
        /*03ca*/ 	.byte	0x08
	.zero		1


	//   ....[56]....
        /*03cc*/ 	.word	0x00000f30
        /*03d0*/ 	.word	0x00000008
        /*03d4*/ 	.word	0x00038000
        /*03d8*/ 	.short	0x010a
        /*03da*/ 	.byte	0x3f
	.zero		1


	//   ....[57]....
        /*03dc*/ 	.word	0x000011f0
        /*03e0*/ 	.word	0x00000009
        /*03e4*/ 	.word	0x00038000
        /*03e8*/ 	.short	0x010a
        /*03ea*/ 	.byte	0x3f
	.zero		1


	//   ....[58]....
        /*03ec*/ 	.word	0x00001350
        /*03f0*/ 	.word	0x000000ff
        /*03f4*/ 	.word	0x00000000
        /*03f8*/ 	.short	0x0101
        /*03fa*/ 	.byte	0x06
	.zero		1


	//   ....[59]....
        /*03fc*/ 	.word	0x00001560
        /*0400*/ 	.word	0x00000008
        /*0404*/ 	.word	0x00000000
        /*0408*/ 	.short	0x0101
        /*040a*/ 	.byte	0x3f
	.zero		1


	//   ....[60]....
        /*040c*/ 	.word	0x00003de0
        /*0410*/ 	.word	0x00000005
        /*0414*/ 	.word	0x000380e0
        /*0418*/ 	.short	0x010a
        /*041a*/ 	.byte	0x3f
	.zero		1


	//   ....[61]....
        /*041c*/ 	.word	0x00004360
        /*0420*/ 	.word	0x00000002
        /*0424*/ 	.word	0x00000000
        /*0428*/ 	.short	0x010a
        /*042a*/ 	.byte	0x3f
	.zero		1


	//   ....[62]....
        /*042c*/ 	.word	0x00004410
        /*0430*/ 	.word	0x00000002
        /*0434*/ 	.word	0x00000000
        /*0438*/ 	.short	0x010a
        /*043a*/ 	.byte	0x3f
	.zero		1


	//   ....[63]....
        /*043c*/ 	.word	0x000044c0
        /*0440*/ 	.word	0x00000002
        /*0444*/ 	.word	0x00000000
        /*0448*/ 	.short	0x010a
        /*044a*/ 	.byte	0x3f
	.zero		1


	//   ....[64]....
        /*044c*/ 	.word	0x00004570
        /*0450*/ 	.word	0x00000002
        /*0454*/ 	.word	0x00000000
        /*0458*/ 	.short	0x010a
        /*045a*/ 	.byte	0x3f
	.zero		1


	//   ....[65]....
        /*045c*/ 	.word	0x00004620
        /*0460*/ 	.word	0x00000002
        /*0464*/ 	.word	0x00000000
        /*0468*/ 	.short	0x010a
        /*046a*/ 	.byte	0x3f
	.zero		1


	//   ....[66]....
        /*046c*/ 	.word	0x000046d0
        /*0470*/ 	.word	0x00000002
        /*0474*/ 	.word	0x00000000
        /*0478*/ 	.short	0x010a
        /*047a*/ 	.byte	0x3f
	.zero		1


	//   ....[67]....
        /*047c*/ 	.word	0x00004780
        /*0480*/ 	.word	0x00000002
        /*0484*/ 	.word	0x00000000
        /*0488*/ 	.short	0x010a
        /*048a*/ 	.byte	0x3f
	.zero		1


	//   ....[68]....
        /*048c*/ 	.word	0x00004830
        /*0490*/ 	.word	0x00000002
        /*0494*/ 	.word	0x00000000
        /*0498*/ 	.short	0x010a
        /*049a*/ 	.byte	0x3f
	.zero		1


	//   ....[69]....
        /*049c*/ 	.word	0x000048e0
        /*04a0*/ 	.word	0x00000002
        /*04a4*/ 	.word	0x00000000
        /*04a8*/ 	.short	0x010a
        /*04aa*/ 	.byte	0x3f
	.zero		1


	//   ....[70]....
        /*04ac*/ 	.word	0x00004990
        /*04b0*/ 	.word	0x00000002
        /*04b4*/ 	.word	0x00000000
        /*04b8*/ 	.short	0x010a
        /*04ba*/ 	.byte	0x3f
	.zero		1


	//   ....[71]....
        /*04bc*/ 	.word	0x00004a40
        /*04c0*/ 	.word	0x00000002
        /*04c4*/ 	.word	0x00000000
        /*04c8*/ 	.short	0x010a
        /*04ca*/ 	.byte	0x3f
	.zero		1


	//   ....[72]....
        /*04cc*/ 	.word	0x00004af0
        /*04d0*/ 	.word	0x00000002
        /*04d4*/ 	.word	0x00000000
        /*04d8*/ 	.short	0x010a
        /*04da*/ 	.byte	0x3f
	.zero		1


	//   ....[73]....
        /*04dc*/ 	.word	0x00004ba0
        /*04e0*/ 	.word	0x00000002
        /*04e4*/ 	.word	0x00000000
        /*04e8*/ 	.short	0x010a
        /*04ea*/ 	.byte	0x3f
	.zero		1


	//   ....[74]....
        /*04ec*/ 	.word	0x00004c50
        /*04f0*/ 	.word	0x00000002
        /*04f4*/ 	.word	0x00000000
        /*04f8*/ 	.short	0x010a
        /*04fa*/ 	.byte	0x3f
	.zero		1


	//   ....[75]....
        /*04fc*/ 	.word	0x00004d00
        /*0500*/ 	.word	0x00000002
        /*0504*/ 	.word	0x00000000
        /*0508*/ 	.short	0x010a
        /*050a*/ 	.byte	0x3f
	.zero		1


	//   ....[76]....
        /*050c*/ 	.word	0x00004db0
        /*0510*/ 	.word	0x00000002
        /*0514*/ 	.word	0x00000000
        /*0518*/ 	.short	0x010a
        /*051a*/ 	.byte	0x3f
	.zero		1


	//   ....[77]....
        /*051c*/ 	.word	0x00004e60
        /*0520*/ 	.word	0x00000002
        /*0524*/ 	.word	0x00000000
        /*0528*/ 	.short	0x010a
        /*052a*/ 	.byte	0x3f
	.zero		1


	//   ....[78]....
        /*052c*/ 	.word	0x00004f10
        /*0530*/ 	.word	0x00000002
        /*0534*/ 	.word	0x00000000
        /*0538*/ 	.short	0x010a
        /*053a*/ 	.byte	0x3f
	.zero		1


	//   ....[79]....
        /*053c*/ 	.word	0x00004fc0
        /*0540*/ 	.word	0x00000002
        /*0544*/ 	.word	0x00000000
        /*0548*/ 	.short	0x010a
        /*054a*/ 	.byte	0x3f
	.zero		1


	//   ....[80]....
        /*054c*/ 	.word	0x00005070
        /*0550*/ 	.word	0x00000002
        /*0554*/ 	.word	0x00000000
        /*0558*/ 	.short	0x010a
        /*055a*/ 	.byte	0x3f
	.zero		1


	//   ....[81]....
        /*055c*/ 	.word	0x00005120
        /*0560*/ 	.word	0x00000002
        /*0564*/ 	.word	0x00000000
        /*0568*/ 	.short	0x010a
        /*056a*/ 	.byte	0x3f
	.zero		1


	//   ....[82]....
        /*056c*/ 	.word	0x000051d0
        /*0570*/ 	.word	0x00000002
        /*0574*/ 	.word	0x00000000
        /*0578*/ 	.short	0x010a
        /*057a*/ 	.byte	0x3f
	.zero		1


	//   ....[83]....
        /*057c*/ 	.word	0x00005280
        /*0580*/ 	.word	0x00000002
        /*0584*/ 	.word	0x00000000
        /*0588*/ 	.short	0x010a
        /*058a*/ 	.byte	0x3f
	.zero		1


	//   ....[84]....
        /*058c*/ 	.word	0x00005330
        /*0590*/ 	.word	0x00000002
        /*0594*/ 	.word	0x00000000
        /*0598*/ 	.short	0x010a
        /*059a*/ 	.byte	0x3f
	.zero		1


	//   ....[85]....
        /*059c*/ 	.word	0x000053e0
        /*05a0*/ 	.word	0x00000002
        /*05a4*/ 	.word	0x00000000
        /*05a8*/ 	.short	0x010a
        /*05aa*/ 	.byte	0x3f
	.zero		1


	//   ....[86]....
        /*05ac*/ 	.word	0x00005490
        /*05b0*/ 	.word	0x00000002
        /*05b4*/ 	.word	0x00000000
        /*05b8*/ 	.short	0x010a
        /*05ba*/ 	.byte	0x3f
	.zero		1


	//   ....[87]....
        /*05bc*/ 	.word	0x00005540
        /*05c0*/ 	.word	0x00000002
        /*05c4*/ 	.word	0x00000000
        /*05c8*/ 	.short	0x010a
        /*05ca*/ 	.byte	0x3f
	.zero		1


	//   ....[88]....
        /*05cc*/ 	.word	0x000055f0
        /*05d0*/ 	.word	0x00000003
        /*05d4*/ 	.word	0x00000000
        /*05d8*/ 	.short	0x010a
        /*05da*/ 	.byte	0x3f
	.zero		1


	//----- nvinfo : EIATTR_NUM_MBARRIERS
	.align		4
.L_26:
        /*05dc*/ 	.byte	0x03, 0x38
        /*05de*/ 	.short	0x0038


	//----- nvinfo : EIATTR_EXIT_INSTR_OFFSETS
	.align		4
        /*05e0*/ 	.byte	0x04, 0x1c
        /*05e2*/ 	.short	(.L_28 - .L_27)


	//   ....[0]....
.L_27:
        /*05e4*/ 	.word	0x00000d60


	//   ....[1]....
        /*05e8*/ 	.word	0x00001790


	//   ....[2]....
        /*05ec*/ 	.word	0x000018a0


	//   ....[3]....
        /*05f0*/ 	.word	0x000031c0


	//   ....[4]....
        /*05f4*/ 	.word	0x000031f0


	//   ....[5]....
        /*05f8*/ 	.word	0x00003bc0


	//   ....[6]....
        /*05fc*/ 	.word	0x00003bf0


	//   ....[7]....
        /*0600*/ 	.word	0x00003c10


	//   ....[8]....
        /*0604*/ 	.word	0x00004250


	//   ....[9]....
        /*0608*/ 	.word	0x00005620


	//----- nvinfo : EIATTR_MAX_THREADS
	.align		4
.L_28:
        /*060c*/ 	.byte	0x04, 0x05
        /*060e*/ 	.short	(.L_30 - .L_29)
.L_29:
        /*0610*/ 	.word	0x00000100
        /*0614*/ 	.word	0x00000001
        /*0618*/ 	.word	0x00000001


	//----- nvinfo : EIATTR_CRS_STACK_SIZE
	.align		4
.L_30:
        /*061c*/ 	.byte	0x04, 0x1e
        /*061e*/ 	.short	(.L_32 - .L_31)
.L_31:
        /*0620*/ 	.word	0x00000000


	//----- nvinfo : EIATTR_CBANK_PARAM_SIZE
	.align		4
.L_32:
        /*0624*/ 	.byte	0x03, 0x19
        /*0626*/ 	.short	0x03f0


	//----- nvinfo : EIATTR_PARAM_CBANK
	.align		4
        /*0628*/ 	.byte	0x04, 0x0a
        /*062a*/ 	.short	(.L_34 - .L_33)
	.align		4
.L_33:
        /*062c*/ 	.word	index@(.nv.constant0._ZN7cutlass13device_kernelINS_4conv6kernel13ConvUniversalINS1_16ConvProblemShapeILNS1_8OperatorE2ELi2EEENS1_10collective14CollectiveConvINS1_46MainloopSm90TmaGmmaWarpSpecializedImplicitGemmILS5_2ELi28ELi2EN4cute5tupleIJNSA_1CILi1EEESD_SD_EEENS1_36KernelImplicitTmaWarpSpecializedSm90ELi1EEENSB_IJNSC_ILi64EEENSB_IJSH_EEENSB_IJNSC_ILi32EEEEEEEEENS_6half_tESM_NSA_8TiledMMAINSA_8MMA_AtomIJNSA_4SM904GMMA25MMA_64x64x16_F32F16F16_SSILNSQ_5MajorE1ELSS_1ELNSQ_7ScaleInE1ELST_1EEEEEENSA_6LayoutISE_NSB_IJNSC_ILi0EEESX_SX_EEEEENSB_IJNSA_10UnderscoreES10_S10_EEEEENS7_6detail26Sm90ImplicitGemmTileTraitsINSA_13SM90_TMA_LOADENSA_14ComposedLayoutINSA_7SwizzleILi3ELi4ELi3EEENSA_18smem_ptr_flag_bitsILi16EEENSW_INSB_IJNSB_IJSH_SD_EEENSB_IJNSC_ILi8EEENSC_ILi4EEEEEENSB_IJSD_NSC_ILi28EEEEEEEEENSB_IJNSB_IJSD_SX_EEENSB_IJSH_NSC_ILi512EEEEEENSB_IJSX_NSC_ILi2048EEEEEEEEEEEEEvEENS14_INSA_20SM90_TMA_LOAD_IM2COLES1P_vEEEENS_8epilogue10collective6detail29Sm90TmaWarpSpecializedAdapterINS1V_15DefaultEpilogueISM_NSB_IJlNSB_IJSD_llEEESX_EEES20_NS1U_6thread17LinearCombinationISM_Li1EffLNS21_9ScaleType4KindE0ELNS_15FloatRoundStyleE2ESM_EENS_4gemm15EpilogueDefaultEEEEEvvEEEEvNT_6ParamsE)
        /*0630*/ 	.short	0x0210
        /*0632*/ 	.short	0x03f0


	//----- nvinfo : EIATTR_SW_WAR
	.align		4
.L_34:
        /*0634*/ 	.byte	0x04, 0x36
        /*0636*/ 	.short	(.L_36 - .L_35)
.L_35:
        /*0638*/ 	.word	0x00000008
.L_36:


//--------------------- .nv.callgraph             --------------------------
	.section	.nv.callgraph,"",@"SHT_CUDA_CALLGRAPH"
	.align	4
	.sectionentsize	8
	.align		4
        /*0000*/ 	.word	0x00000000
	.align		4
        /*0004*/ 	.word	0xffffffff
	.align		4
        /*0008*/ 	.word	0x00000000
	.align		4
        /*000c*/ 	.word	0xfffffffe
	.align		4
        /*0010*/ 	.word	0x00000000
	.align		4
        /*0014*/ 	.word	0xfffffffd
	.align		4
        /*0018*/ 	.word	0x00000000
	.align		4
        /*001c*/ 	.word	0xfffffffc


//--------------------- .nv.constant4             --------------------------
	.section	.nv.constant4,"a",@progbits
	.align	8
	.align		8
.nv.constant4:
        /*0000*/ 	.dword	_ZN39_INTERNAL_fe6af5aa_4_k_cu_476f1825_26564cuda3std3__45__cpo5beginE
	.align		8
        /*0008*/ 	.dword	_ZN39_INTERNAL_fe6af5aa_4_k_cu_476f1825_26564cuda3std3__45__cpo3endE
	.align		8
        /*0010*/ 	.dword	_ZN39_INTERNAL_fe6af5aa_4_k_cu_476f1825_26564cuda3std3__45__cpo6cbeginE
	.align		8
        /*0018*/ 	.dword	_ZN39_INTERNAL_fe6af5aa_4_k_cu_476f1825_26564cuda3std3__45__cpo4cendE
	.align		8
        /*0020*/ 	.dword	_ZN39_INTERNAL_fe6af5aa_4_k_cu_476f1825_26564cuda3std3__441_GLOBAL__N__fe6af5aa_4_k_cu_476f1825_26566ignoreE
	.align		8
        /*0028*/ 	.dword	_ZN39_INTERNAL_fe6af5aa_4_k_cu_476f1825_26564cuda3std3__419piecewise_constructE
	.align		8
        /*0030*/ 	.dword	_ZN39_INTERNAL_fe6af5aa_4_k_cu_476f1825_26564cuda3std3__48in_placeE
	.align		8
        /*0038*/ 	.dword	_ZN39_INTERNAL_fe6af5aa_4_k_cu_476f1825_26564cuda3std6ranges3__45__cpo4swapE
	.align		8
        /*0040*/ 	.dword	_ZN39_INTERNAL_fe6af5aa_4_k_cu_476f1825_26564cuda3std6ranges3__45__cpo9iter_moveE
	.align		8
        /*0048*/ 	.dword	_ZN39_INTERNAL_fe6af5aa_4_k_cu_476f1825_26564cute7productE
	.align		8
        /*0050*/ 	.dword	_ZN39_INTERNAL_fe6af5aa_4_k_cu_476f1825_26564cute1_E


//--------------------- .text._ZN7cutlass13device_kernelINS_4conv6kernel13ConvUniversalINS1_16ConvProblemShapeILNS1_8OperatorE2ELi2EEENS1_10collective14CollectiveConvINS1_46MainloopSm90TmaGmmaWarpSpecializedImplicitGemmILS5_2ELi28ELi2EN4cute5tupleIJNSA_1CILi1EEESD_SD_EEENS1_36KernelImplicitTmaWarpSpecializedSm90ELi1EEENSB_IJNSC_ILi64EEENSB_IJSH_EEENSB_IJNSC_ILi32EEEEEEEEENS_6half_tESM_NSA_8TiledMMAINSA_8MMA_AtomIJNSA_4SM904GMMA25MMA_64x64x16_F32F16F16_SSILNSQ_5MajorE1ELSS_1ELNSQ_7ScaleInE1ELST_1EEEEEENSA_6LayoutISE_NSB_IJNSC_ILi0EEESX_SX_EEEEENSB_IJNSA_10UnderscoreES10_S10_EEEEENS7_6detail26Sm90ImplicitGemmTileTraitsINSA_13SM90_TMA_LOADENSA_14ComposedLayoutINSA_7SwizzleILi3ELi4ELi3EEENSA_18smem_ptr_flag_bitsILi16EEENSW_INSB_IJNSB_IJSH_SD_EEENSB_IJNSC_ILi8EEENSC_ILi4EEEEEENSB_IJSD_NSC_ILi28EEEEEEEEENSB_IJNSB_IJSD_SX_EEENSB_IJSH_NSC_ILi512EEEEEENSB_IJSX_NSC_ILi2048EEEEEEEEEEEEEvEENS14_INSA_20SM90_TMA_LOAD_IM2COLES1P_vEEEENS_8epilogue10collective6detail29Sm90TmaWarpSpecializedAdapterINS1V_15DefaultEpilogueISM_NSB_IJlNSB_IJSD_llEEESX_EEES20_NS1U_6thread17LinearCombinationISM_Li1EffLNS21_9ScaleType4KindE0ELNS_15FloatRoundStyleE2ESM_EENS_4gemm15EpilogueDefaultEEEEEvvEEEEvNT_6ParamsE --------------------------
	.section	.text._ZN7cutlass13device_kernelINS_4conv6kernel13ConvUniversalINS1_16ConvProblemShapeILNS1_8OperatorE2ELi2EEENS1_10collective14CollectiveConvINS1_46MainloopSm90TmaGmmaWarpSpecializedImplicitGemmILS5_2ELi28ELi2EN4cute5tupleIJNSA_1CILi1EEESD_SD_EEENS1_36KernelImplicitTmaWarpSpecializedSm90ELi1EEENSB_IJNSC_ILi64EEENSB_IJSH_EEENSB_IJNSC_ILi32EEEEEEEEENS_6half_tESM_NSA_8TiledMMAINSA_8MMA_AtomIJNSA_4SM904GMMA25MMA_64x64x16_F32F16F16_SSILNSQ_5MajorE1ELSS_1ELNSQ_7ScaleInE1ELST_1EEEEEENSA_6LayoutISE_NSB_IJNSC_ILi0EEESX_SX_EEEEENSB_IJNSA_10UnderscoreES10_S10_EEEEENS7_6detail26Sm90ImplicitGemmTileTraitsINSA_13SM90_TMA_LOADENSA_14ComposedLayoutINSA_7SwizzleILi3ELi4ELi3EEENSA_18smem_ptr_flag_bitsILi16EEENSW_INSB_IJNSB_IJSH_SD_EEENSB_IJNSC_ILi8EEENSC_ILi4EEEEEENSB_IJSD_NSC_ILi28EEEEEEEEENSB_IJNSB_IJSD_SX_EEENSB_IJSH_NSC_ILi512EEEEEENSB_IJSX_NSC_ILi2048EEEEEEEEEEEEEvEENS14_INSA_20SM90_TMA_LOAD_IM2COLES1P_vEEEENS_8epilogue10collective6detail29Sm90TmaWarpSpecializedAdapterINS1V_15DefaultEpilogueISM_NSB_IJlNSB_IJSD_llEEESX_EEES20_NS1U_6thread17LinearCombinationISM_Li1EffLNS21_9ScaleType4KindE0ELNS_15FloatRoundStyleE2ESM_EENS_4gemm15EpilogueDefaultEEEEEvvEEEEvNT_6ParamsE,"ax",@progbits
	.align	128
.text._ZN7cutlass13device_kernelINS_4conv6kernel13ConvUniversalINS1_16ConvProblemShapeILNS1_8OperatorE2ELi2EEENS1_10collective14CollectiveConvINS1_46MainloopSm90TmaGmmaWarpSpecializedImplicitGemmILS5_2ELi28ELi2EN4cute5tupleIJNSA_1CILi1EEESD_SD_EEENS1_36KernelImplicitTmaWarpSpecializedSm90ELi1EEENSB_IJNSC_ILi64EEENSB_IJSH_EEENSB_IJNSC_ILi32EEEEEEEEENS_6half_tESM_NSA_8TiledMMAINSA_8MMA_AtomIJNSA_4SM904GMMA25MMA_64x64x16_F32F16F16_SSILNSQ_5MajorE1ELSS_1ELNSQ_7ScaleInE1ELST_1EEEEEENSA_6LayoutISE_NSB_IJNSC_ILi0EEESX_SX_EEEEENSB_IJNSA_10UnderscoreES10_S10_EEEEENS7_6detail26Sm90ImplicitGemmTileTraitsINSA_13SM90_TMA_LOADENSA_14ComposedLayoutINSA_7SwizzleILi3ELi4ELi3EEENSA_18smem_ptr_flag_bitsILi16EEENSW_INSB_IJNSB_IJSH_SD_EEENSB_IJNSC_ILi8EEENSC_ILi4EEEEEENSB_IJSD_NSC_ILi28EEEEEEEEENSB_IJNSB_IJSD_SX_EEENSB_IJSH_NSC_ILi512EEEEEENSB_IJSX_NSC_ILi2048EEEEEEEEEEEEEvEENS14_INSA_20SM90_TMA_LOAD_IM2COLES1P_vEEEENS_8epilogue10collective6detail29Sm90TmaWarpSpecializedAdapterINS1V_15DefaultEpilogueISM_NSB_IJlNSB_IJSD_llEEESX_EEES20_NS1U_6thread17LinearCombinationISM_Li1EffLNS21_9ScaleType4KindE0ELNS_15FloatRoundStyleE2ESM_EENS_4gemm15EpilogueDefaultEEEEEvvEEEEvNT_6ParamsE:
        .type           _ZN7cutlass13device_kernelINS_4conv6kernel13ConvUniversalINS1_16ConvProblemShapeILNS1_8OperatorE2ELi2EEENS1_10collective14CollectiveConvINS1_46MainloopSm90TmaGmmaWarpSpecializedImplicitGemmILS5_2ELi28ELi2EN4cute5tupleIJNSA_1CILi1EEESD_SD_EEENS1_36KernelImplicitTmaWarpSpecializedSm90ELi1EEENSB_IJNSC_ILi64EEENSB_IJSH_EEENSB_IJNSC_ILi32EEEEEEEEENS_6half_tESM_NSA_8TiledMMAINSA_8MMA_AtomIJNSA_4SM904GMMA25MMA_64x64x16_F32F16F16_SSILNSQ_5MajorE1ELSS_1ELNSQ_7ScaleInE1ELST_1EEEEEENSA_6LayoutISE_NSB_IJNSC_ILi0EEESX_SX_EEEEENSB_IJNSA_10UnderscoreES10_S10_EEEEENS7_6detail26Sm90ImplicitGemmTileTraitsINSA_13SM90_TMA_LOADENSA_14ComposedLayoutINSA_7SwizzleILi3ELi4ELi3EEENSA_18smem_ptr_flag_bitsILi16EEENSW_INSB_IJNSB_IJSH_SD_EEENSB_IJNSC_ILi8EEENSC_ILi4EEEEEENSB_IJSD_NSC_ILi28EEEEEEEEENSB_IJNSB_IJSD_SX_EEENSB_IJSH_NSC_ILi512EEEEEENSB_IJSX_NSC_ILi2048EEEEEEEEEEEEEvEENS14_INSA_20SM90_TMA_LOAD_IM2COLES1P_vEEEENS_8epilogue10collective6detail29Sm90TmaWarpSpecializedAdapterINS1V_15DefaultEpilogueISM_NSB_IJlNSB_IJSD_llEEESX_EEES20_NS1U_6thread17LinearCombinationISM_Li1EffLNS21_9ScaleType4KindE0ELNS_15FloatRoundStyleE2ESM_EENS_4gemm15EpilogueDefaultEEEEEvvEEEEvNT_6ParamsE,@function
        .size           _ZN7cutlass13device_kernelINS_4conv6kernel13ConvUniversalINS1_16ConvProblemShapeILNS1_8OperatorE2ELi2EEENS1_10collective14CollectiveConvINS1_46MainloopSm90TmaGmmaWarpSpecializedImplicitGemmILS5_2ELi28ELi2EN4cute5tupleIJNSA_1CILi1EEESD_SD_EEENS1_36KernelImplicitTmaWarpSpecializedSm90ELi1EEENSB_IJNSC_ILi64EEENSB_IJSH_EEENSB_IJNSC_ILi32EEEEEEEEENS_6half_tESM_NSA_8TiledMMAINSA_8MMA_AtomIJNSA_4SM904GMMA25MMA_64x64x16_F32F16F16_SSILNSQ_5MajorE1ELSS_1ELNSQ_7ScaleInE1ELST_1EEEEEENSA_6LayoutISE_NSB_IJNSC_ILi0EEESX_SX_EEEEENSB_IJNSA_10UnderscoreES10_S10_EEEEENS7_6detail26Sm90ImplicitGemmTileTraitsINSA_13SM90_TMA_LOADENSA_14ComposedLayoutINSA_7SwizzleILi3ELi4ELi3EEENSA_18smem_ptr_flag_bitsILi16EEENSW_INSB_IJNSB_IJSH_SD_EEENSB_IJNSC_ILi8EEENSC_ILi4EEEEEENSB_IJSD_NSC_ILi28EEEEEEEEENSB_IJNSB_IJSD_SX_EEENSB_IJSH_NSC_ILi512EEEEEENSB_IJSX_NSC_ILi2048EEEEEEEEEEEEEvEENS14_INSA_20SM90_TMA_LOAD_IM2COLES1P_vEEEENS_8epilogue10collective6detail29Sm90TmaWarpSpecializedAdapterINS1V_15DefaultEpilogueISM_NSB_IJlNSB_IJSD_llEEESX_EEES20_NS1U_6thread17LinearCombinationISM_Li1EffLNS21_9ScaleType4KindE0ELNS_15FloatRoundStyleE2ESM_EENS_4gemm15EpilogueDefaultEEEEEvvEEEEvNT_6ParamsE,(.L_x_118 - _ZN7cutlass13device_kernelINS_4conv6kernel13ConvUniversalINS1_16ConvProblemShapeILNS1_8OperatorE2ELi2EEENS1_10collective14CollectiveConvINS1_46MainloopSm90TmaGmmaWarpSpecializedImplicitGemmILS5_2ELi28ELi2EN4cute5tupleIJNSA_1CILi1EEESD_SD_EEENS1_36KernelImplicitTmaWarpSpecializedSm90ELi1EEENSB_IJNSC_ILi64EEENSB_IJSH_EEENSB_IJNSC_ILi32EEEEEEEEENS_6half_tESM_NSA_8TiledMMAINSA_8MMA_AtomIJNSA_4SM904GMMA25MMA_64x64x16_F32F16F16_SSILNSQ_5MajorE1ELSS_1ELNSQ_7ScaleInE1ELST_1EEEEEENSA_6LayoutISE_NSB_IJNSC_ILi0EEESX_SX_EEEEENSB_IJNSA_10UnderscoreES10_S10_EEEEENS7_6detail26Sm90ImplicitGemmTileTraitsINSA_13SM90_TMA_LOADENSA_14ComposedLayoutINSA_7SwizzleILi3ELi4ELi3EEENSA_18smem_ptr_flag_bitsILi16EEENSW_INSB_IJNSB_IJSH_SD_EEENSB_IJNSC_ILi8EEENSC_ILi4EEEEEENSB_IJSD_NSC_ILi28EEEEEEEEENSB_IJNSB_IJSD_SX_EEENSB_IJSH_NSC_ILi512EEEEEENSB_IJSX_NSC_ILi2048EEEEEEEEEEEEEvEENS14_INSA_20SM90_TMA_LOAD_IM2COLES1P_vEEEENS_8epilogue10collective6detail29Sm90TmaWarpSpecializedAdapterINS1V_15DefaultEpilogueISM_NSB_IJlNSB_IJSD_llEEESX_EEES20_NS1U_6thread17LinearCombinationISM_Li1EffLNS21_9ScaleType4KindE0ELNS_15FloatRoundStyleE2ESM_EENS_4gemm15EpilogueDefaultEEEEEvvEEEEvNT_6ParamsE)
        .other          _ZN7cutlass13device_kernelINS_4conv6kernel13ConvUniversalINS1_16ConvProblemShapeILNS1_8OperatorE2ELi2EEENS1_10collective14CollectiveConvINS1_46MainloopSm90TmaGmmaWarpSpecializedImplicitGemmILS5_2ELi28ELi2EN4cute5tupleIJNSA_1CILi1EEESD_SD_EEENS1_36KernelImplicitTmaWarpSpecializedSm90ELi1EEENSB_IJNSC_ILi64EEENSB_IJSH_EEENSB_IJNSC_ILi32EEEEEEEEENS_6half_tESM_NSA_8TiledMMAINSA_8MMA_AtomIJNSA_4SM904GMMA25MMA_64x64x16_F32F16F16_SSILNSQ_5MajorE1ELSS_1ELNSQ_7ScaleInE1ELST_1EEEEEENSA_6LayoutISE_NSB_IJNSC_ILi0EEESX_SX_EEEEENSB_IJNSA_10UnderscoreES10_S10_EEEEENS7_6detail26Sm90ImplicitGemmTileTraitsINSA_13SM90_TMA_LOADENSA_14ComposedLayoutINSA_7SwizzleILi3ELi4ELi3EEENSA_18smem_ptr_flag_bitsILi16EEENSW_INSB_IJNSB_IJSH_SD_EEENSB_IJNSC_ILi8EEENSC_ILi4EEEEEENSB_IJSD_NSC_ILi28EEEEEEEEENSB_IJNSB_IJSD_SX_EEENSB_IJSH_NSC_ILi512EEEEEENSB_IJSX_NSC_ILi2048EEEEEEEEEEEEEvEENS14_INSA_20SM90_TMA_LOAD_IM2COLES1P_vEEEENS_8epilogue10collective6detail29Sm90TmaWarpSpecializedAdapterINS1V_15DefaultEpilogueISM_NSB_IJlNSB_IJSD_llEEESX_EEES20_NS1U_6thread17LinearCombinationISM_Li1EffLNS21_9ScaleType4KindE0ELNS_15FloatRoundStyleE2ESM_EENS_4gemm15EpilogueDefaultEEEEEvvEEEEvNT_6ParamsE,@"STO_CUDA_ENTRY STV_DEFAULT"
_ZN7cutlass13device_kernelINS_4conv6kernel13ConvUniversalINS1_16ConvProblemShapeILNS1_8OperatorE2ELi2EEENS1_10collective14CollectiveConvINS1_46MainloopSm90TmaGmmaWarpSpecializedImplicitGemmILS5_2ELi28ELi2EN4cute5tupleIJNSA_1CILi1EEESD_SD_EEENS1_36KernelImplicitTmaWarpSpecializedSm90ELi1EEENSB_IJNSC_ILi64EEENSB_IJSH_EEENSB_IJNSC_ILi32EEEEEEEEENS_6half_tESM_NSA_8TiledMMAINSA_8MMA_AtomIJNSA_4SM904GMMA25MMA_64x64x16_F32F16F16_SSILNSQ_5MajorE1ELSS_1ELNSQ_7ScaleInE1ELST_1EEEEEENSA_6LayoutISE_NSB_IJNSC_ILi0EEESX_SX_EEEEENSB_IJNSA_10UnderscoreES10_S10_EEEEENS7_6detail26Sm90ImplicitGemmTileTraitsINSA_13SM90_TMA_LOADENSA_14ComposedLayoutINSA_7SwizzleILi3ELi4ELi3EEENSA_18smem_ptr_flag_bitsILi16EEENSW_INSB_IJNSB_IJSH_SD_EEENSB_IJNSC_ILi8EEENSC_ILi4EEEEEENSB_IJSD_NSC_ILi28EEEEEEEEENSB_IJNSB_IJSD_SX_EEENSB_IJSH_NSC_ILi512EEEEEENSB_IJSX_NSC_ILi2048EEEEEEEEEEEEEvEENS14_INSA_20SM90_TMA_LOAD_IM2COLES1P_vEEEENS_8epilogue10collective6detail29Sm90TmaWarpSpecializedAdapterINS1V_15DefaultEpilogueISM_NSB_IJlNSB_IJSD_llEEESX_EEES20_NS1U_6thread17LinearCombinationISM_Li1EffLNS21_9ScaleType4KindE0ELNS_15FloatRoundStyleE2ESM_EENS_4gemm15EpilogueDefaultEEEEEvvEEEEvNT_6ParamsE:
[----:B------:R-:W-:Y:S01]  /*0000*/  LDC R1, c[0x0][0x28] ;  /* 0x00000a00ff017b82 */ /* 0x000fe20000000800 */
[----:B------:R-:W0:Y:S01]  /*0010*/  S2R R5, SR_TID.X ;  /* 0x0000000000057919 */ /* 0x000e220000002100 */
[----:B------:R-:W-:Y:S01]  /*0020*/  ELECT P0, URZ, PT ;  /* 0x00000000003f782f */ /* 0x000fe20003800000 */
[----:B------:R-:W-:Y:S01]  /*0030*/  BSSY B0, `(.L_x_0) ;  /* 0x000000f000007945 */ /* 0x000fe20003800000 */
[--C-:B0-----:R-:W-:Y:S02]  /*0040*/  SHF.R.U32.HI R0, RZ, 0x5, R5.reuse ;  /* 0x00000005ff007819 */ /* 0x101fe40000011605 */
[----:B------:R-:W-:-:S03]  /*0050*/  SHF.R.U32.HI R8, RZ, 0x7, R5 ;  /* 0x00000007ff087819 */ /* 0x000fc60000011605 */
[----:B------:R-:W0:Y:S04]  /*0060*/  SHFL.IDX PT, R9, R0, RZ, 0x1f ;  /* 0x00001fff00097589 */ /* 0x000e2800000e0000 */
[----:B------:R-:W1:Y:S01]  /*0070*/  SHFL.IDX PT, R8, R8, RZ, 0x1f ;  /* 0x00001fff08087589 */ /* 0x000e6200000e0000 */
[----:B0-----:R-:W-:-:S13]  /*0080*/  ISETP.NE.OR P0, PT, R9, RZ, !P0 ;  /* 0x000000ff0900720c */ /* 0x001fda0004705670 */
[----:B-1----:R-:W-:Y:S05]  /*0090*/  @P0 BRA `(.L_x_1) ;  /* 0x0000000000200947 */ /* 0x002fea0003800000 */
[----:B------:R-:W-:Y:S02]  /*00a0*/  ULDC.64 UR4, c[0x0][0x198] ;  /* 0x0000660000047ab9 */ /* 0x000fe40000000a00 */
[----:B------:R-:W-:Y:S02]  /*00b0*/  UIADD3 UR6, UP0, UR4, 0xf0, URZ ;  /* 0x000000f004067890 */ /* 0x000fe4000ff1e03f */
[----:B------:R-:W-:Y:S02]  /*00c0*/  UIADD3 UR4, UP1, UR4, 0x1f0, URZ ;  /* 0x000001f004047890 */ /* 0x000fe4000ff3e03f */
[----:B------:R-:W-:Y:S02]  /*00d0*/  UIADD3.X UR7, URZ, UR5, URZ, UP0, !UPT ;  /* 0x000000053f077290 */ /* 0x000fe400087fe43f */
[----:B------:R-:W-:-:S07]  /*00e0*/  UIADD3.X UR5, URZ, UR5, URZ, UP1, !UPT ;  /* 0x000000053f057290 */ /* 0x000fce0008ffe43f */
[----:B------:R0:W-:Y:S02]  /*00f0*/  UTMACCTL.PF [UR6] ;  /* 0x00000000060079b9 */ /* 0x0001e40008040000 */
[----:B------:R0:W-:Y:S02]  /*0100*/  UTMACCTL.PF [UR4] ;  /* 0x00000000040079b9 */ /* 0x0001e40008040000 */
[----:B0-----:R-:W-:Y:S01]  /*0110*/  NOP ;  /* 0x0000000000007918 */ /* 0x001fe20000000000 */
.L_x_1:
[----:B------:R-:W-:Y:S05]  /*0120*/  BSYNC B0 ;  /* 0x0000000000007941 */ /* 0x000fea0003800000 */
.L_x_0:
[----:B------:R-:W0:Y:S01]  /*0130*/  SHFL.IDX PT, R0, R0, RZ, 0x1f ;  /* 0x00001fff00007589 */ /* 0x000e2200000e0000 */
[----:B------:R-:W-:-:S04]  /*0140*/  SHF.R.S32.HI R2, RZ, 0x1f, R9 ;  /* 0x0000001fff027819 */ /* 0x000fc80000011409 */
[----:B------:R-:W-:Y:S02]  /*0150*/  LEA.HI R2, R2, R9, RZ, 0x2 ;  /* 0x0000000902027211 */ /* 0x000fe400078f10ff */
[----:B0-----:R-:W-:-:S13]  /*0160*/  ISETP.NE.AND P0, PT, R0, RZ, PT ;  /* 0x000000ff0000720c */ /* 0x001fda0003f05270 */
[----:B------:R-:W-:Y:S05]  /*0170*/  @P0 BRA `(.L_x_2) ;  /* 0x0000000400240947 */ /* 0x000fea0003800000 */
[----:B------:R-:W-:Y:S01]  /*0180*/  ELECT P0, URZ, PT ;  /* 0x00000000003f782f */ /* 0x000fe20003800000 */
[----:B------:R-:W-:-:S12]  /*0190*/  BSSY B0, `(.L_x_2) ;  /* 0x0000047000007945 */ /* 0x000fd80003800000 */
[----:B------:R-:W-:Y:S05]  /*01a0*/  @!P0 BRA `(.L_x_3) ;  /* 0x0000000400148947 */ /* 0x000fea0003800000 */
[----:B------:R-:W0:Y:S01]  /*01b0*/  S2UR UR8, SR_CgaCtaId ;  /* 0x00000000000879c3 */ /* 0x000e220000008800 */
[----:B------:R-:W-:Y:S01]  /*01c0*/  UMOV UR4, 0x400 ;  /* 0x0000040000047882 */ /* 0x000fe20000000000 */
[----:B------:R-:W-:Y:S01]  /*01d0*/  UMOV UR5, 0x1 ;  /* 0x0000000100057882 */ /* 0x000fe20000000000 */
[----:B------:R-:W-:Y:S02]  /*01e0*/  UMOV UR6, 0x80 ;  /* 0x0000008000067882 */ /* 0x000fe40000000000 */
[----:B------:R-:W-:-:S04]  /*01f0*/  UIADD3 UR6, -UR6, 0x100000, URZ ;  /* 0x0010000006067890 */ /* 0x000fc8000fffe13f */
[----:B------:R-:W-:Y:S02]  /*0200*/  USHF.L.U32 UR7, UR6, 0xb, URZ ;  /* 0x0000000b06077899 */ /* 0x000fe4000800063f */
[----:B------:R-:W-:Y:S02]  /*0210*/  USHF.L.U32 UR6, UR6, 0x1, URZ ;  /* 0x0000000106067899 */ /* 0x000fe4000800063f */
[----:B0-----:R-:W-:Y:S02]  /*0220*/  ULEA UR8, UR8, UR4, 0x18 ;  /* 0x0000000408087291 */ /* 0x001fe4000f8ec03f */
[----:B------:R-:W-:-:S04]  /*0230*/  UIADD3 UR4, -UR5, 0x100000, URZ ;  /* 0x0010000005047890 */ /* 0x000fc8000fffe13f */
[----:B------:R-:W-:Y:S02]  /*0240*/  USHF.L.U32 UR5, UR4, 0xb, URZ ;  /* 0x0000000b04057899 */ /* 0x000fe4000800063f */
[----:B------:R-:W-:Y:S01]  /*0250*/  USHF.L.U32 UR4, UR4, 0x1, URZ ;  /* 0x0000000104047899 */ /* 0x000fe2000800063f */
[----:B------:R-:W0:Y:S11]  /*0260*/  FENCE.VIEW.ASYNC.S ;  /* 0x00000000000073c6 */ /* 0x000e360000000000 */
[----:B0-----:R0:W1:Y:S01]  /*0270*/  SYNCS.EXCH.64 URZ, [UR8+0x38000], UR4 ;  /* 0x03800004083f75b2 */ /* 0x0010620008000100 */
[----:B------:R0:W2:Y:S01]  /*0280*/  SYNCS.EXCH.64 URZ, [UR8+0x380e0], UR6 ;  /* 0x0380e006083f75b2 */ /* 0x0000a20008000100 */
[----:B------:R0:W3:Y:S01]  /*0290*/  SYNCS.EXCH.64 URZ, [UR8+0x38008], UR4 ;  /* 0x03800804083f75b2 */ /* 0x0000e20008000100 */
[----:B------:R0:W4:Y:S01]  /*02a0*/  SYNCS.EXCH.64 URZ, [UR8+0x380e8], UR6 ;  /* 0x0380e806083f75b2 */ /* 0x0001220008000100 */
[----:B------:R0:W0:Y:S01]  /*02b0*/  SYNCS.EXCH.64 URZ, [UR8+0x38010], UR4 ;  /* 0x03801004083f75b2 */ /* 0x0000220008000100 */
        /* <DEDUP_REMOVED lines=51> */
[----:B-1234-:R-:W-:Y:S01]  /*05f0*/  NOP ;  /* 0x0000000000007918 */ /* 0x01efe20000000000 */
.L_x_3:
[----:B0-----:R-:W-:Y:S05]  /*0600*/  BSYNC B0 ;  /* 0x0000000000007941 */ /* 0x001fea0003800000 */
.L_x_2:
[----:B------:R-:W-:Y:S01]  /*0610*/  ULDC.64 UR4, c[0x0][0x598] ;  /* 0x0001660000047ab9 */ /* 0x000fe20000000a00 */
[----:B------:R-:W-:Y:S01]  /*0620*/  LOP3.LUT R2, R2, 0xfffffffc, RZ, 0xc0, !PT ;  /* 0xfffffffc02027812 */ /* 0x000fe200078ec0ff */
[----:B------:R-:W-:Y:S01]  /*0630*/  NOP ;  /* 0x0000000000007918 */ /* 0x000fe20000000000 */
[----:B------:R-:W-:Y:S01]  /*0640*/  ISETP.NE.U32.AND P0, PT, RZ, UR4, PT ;  /* 0x00000004ff007c0c */ /* 0x000fe2000bf05070 */
[----:B------:R-:W-:Y:S01]  /*0650*/  NOP ;  /* 0x0000000000007918 */ /* 0x000fe20000000000 */
[----:B------:R-:W-:Y:S01]  /*0660*/  BAR.SYNC.DEFER_BLOCKING 0x0 ;  /* 0x0000000000007b1d */ /* 0x000fe20000010000 */
[----:B------:R-:W-:Y:S01]  /*0670*/  IMAD.IADD R9, R9, 0x1, -R2 ;  /* 0x0000000109097824 */ /* 0x000fe200078e0a02 */
[----:B------:R-:W-:Y:S02]  /*0680*/  ISETP.NE.AND.EX P0, PT, RZ, UR5, PT, P0 ;  /* 0x00000005ff007c0c */ /* 0x000fe4000bf05300 */
[C---:B------:R-:W-:Y:S02]  /*0690*/  ISETP.NE.AND P2, PT, R8.reuse, 0x1, PT ;  /* 0x000000010800780c */ /* 0x040fe40003f45270 */
[----:B------:R-:W-:Y:S01]  /*06a0*/  LOP3.LUT P1, RZ, R8, R9, RZ, 0xfc, !PT ;  /* 0x0000000908ff7212 */ /* 0x000fe2000782fcff */
[----:B------:R-:W-:-:S03]  /*06b0*/  ULDC.64 UR12, c[0x0][0x208] ;  /* 0x00008200000c7ab9 */ /* 0x000fc60000000a00 */
[----:B------:R-:W-:-:S04]  /*06c0*/  SEL R3, RZ, 0x1, P1 ;  /* 0x00000001ff037807 */ /* 0x000fc80000800000 */
[----:B------:R-:W-:Y:S01]  /*06d0*/  SEL R3, R3, 0x2, P2 ;  /* 0x0000000203037807 */ /* 0x000fe20001000000 */
[----:B------:R-:W-:Y:S06]  /*06e0*/  @!P0 BRA `(.L_x_4) ;  /* 0x00000000001c8947 */ /* 0x000fec0003800000 */
[----:B------:R-:W0:Y:S02]  /*06f0*/  LDC.64 R6, c[0x0][0x598] ;  /* 0x00016600ff067b82 */ /* 0x000e240000000a00 */
[----:B0-----:R-:W2:Y:S02]  /*0700*/  LDG.E.64 R6, desc[UR12][R6.64] ;  /* 0x0000000c06067981 */ /* 0x001ea4000c1e1b00 */
[----:B--2---:R-:W-:-:S04]  /*0710*/  ISETP.NE.U32.AND P0, PT, R6, RZ, PT ;  /* 0x000000ff0600720c */ /* 0x004fc80003f05070 */
[----:B------:R-:W-:-:S13]  /*0720*/  ISETP.NE.AND.EX P0, PT, R7, RZ, PT, P0 ;  /* 0x000000ff0700720c */ /* 0x000fda0003f05300 */
[----:B------:R-:W-:Y:S05]  /*0730*/  @!P0 BRA `(.L_x_4) ;  /* 0x0000000000088947 */ /* 0x000fea0003800000 */
[----:B------:R2:W5:Y:S01]  /*0740*/  LD.E R0, desc[UR12][R6.64] ;  /* 0x0000000c06007980 */ /* 0x000562000c101900 */
[----:B------:R-:W-:Y:S05]  /*0750*/  BRA `(.L_x_5) ;  /* 0x0000000000207947 */ /* 0x000fea0003800000 */
.L_x_4:
[----:B------:R-:W-:Y:S02]  /*0760*/  ULDC.64 UR4, c[0x0][0x588] ;  /* 0x0001620000047ab9 */ /* 0x000fe40000000a00 */
[----:B------:R-:W-:-:S04]  /*0770*/  ISETP.NE.U32.AND P0, PT, RZ, UR4, PT ;  /* 0x00000004ff007c0c */ /* 0x000fc8000bf05070 */
[----:B------:R-:W-:-:S13]  /*0780*/  ISETP.NE.AND.EX P0, PT, RZ, UR5, PT, P0 ;  /* 0x00000005ff007c0c */ /* 0x000fda000bf05300 */
[----:B------:R-:W-:Y:S05]  /*0790*/  @!P0 BRA `(.L_x_6) ;  /* 0x00000000000c8947 */ /* 0x000fea0003800000 */
[----:B------:R-:W0:Y:S02]  /*07a0*/  LDC.64 R6, c[0x0][0x588] ;  /* 0x00016200ff067b82 */ /* 0x000e240000000a00 */
[----:B0-----:R0:W5:Y:S01]  /*07b0*/  LDG.E R0, desc[UR12][R6.64] ;  /* 0x0000000c06007981 */ /* 0x001162000c1e1900 */
[----:B------:R-:W-:Y:S05]  /*07c0*/  BRA `(.L_x_5) ;  /* 0x0000000000047947 */ /* 0x000fea0003800000 */
.L_x_6:
[----:B------:R-:W1:Y:S02]  /*07d0*/  LDC R0, c[0x0][0x580] ;  /* 0x00016000ff007b82 */ /* 0x000e640000000800 */
.L_x_5:
[----:B------:R-:W-:Y:S02]  /*07e0*/  ULDC.64 UR4, c[0x0][0x5a0] ;  /* 0x0001680000047ab9 */ /* 0x000fe40000000a00 */
[----:B------:R-:W-:-:S04]  /*07f0*/  ISETP.NE.U32.AND P0, PT, RZ, UR4, PT ;  /* 0x00000004ff007c0c */ /* 0x000fc8000bf05070 */
[----:B------:R-:W-:-:S13]  /*0800*/  ISETP.NE.AND.EX P0, PT, RZ, UR5, PT, P0 ;  /* 0x00000005ff007c0c */ /* 0x000fda000bf05300 */
[----:B------:R-:W-:Y:S05]  /*0810*/  @!P0 BRA `(.L_x_7) ;  /* 0x00000000001c8947 */ /* 0x000fea0003800000 */
[----:B0-2---:R-:W0:Y:S02]  /*0820*/  LDC.64 R6, c[0x0][0x5a0] ;  /* 0x00016800ff067b82 */ /* 0x005e240000000a00 */
[----:B0-----:R-:W2:Y:S02]  /*0830*/  LDG.E.64 R6, desc[UR12][R6.64] ;  /* 0x0000000c06067981 */ /* 0x001ea4000c1e1b00 */
[----:B--2---:R-:W-:-:S04]  /*0840*/  ISETP.NE.U32.AND P0, PT, R6, RZ, PT ;  /* 0x000000ff0600720c */ /* 0x004fc80003f05070 */
[----:B------:R-:W-:-:S13]  /*0850*/  ISETP.NE.AND.EX P0, PT, R7, RZ, PT, P0 ;  /* 0x000000ff0700720c */ /* 0x000fda0003f05300 */
[----:B------:R-:W-:Y:S05]  /*0860*/  @!P0 BRA `(.L_x_7) ;  /* 0x0000000000088947 */ /* 0x000fea0003800000 */
[----:B------:R0:W5:Y:S01]  /*0870*/  LD.E R2, desc[UR12][R6.64] ;  /* 0x0000000c06027980 */ /* 0x000162000c101900 */
[----:B------:R-:W-:Y:S05]  /*0880*/  BRA `(.L_x_8) ;  /* 0x0000000000207947 */ /* 0x000fea0003800000 */
.L_x_7:
[----:B------:R-:W-:Y:S02]  /*0890*/  ULDC.64 UR4, c[0x0][0x590] ;  /* 0x0001640000047ab9 */ /* 0x000fe40000000a00 */
[----:B------:R-:W-:-:S04]  /*08a0*/  ISETP.NE.U32.AND P0, PT, RZ, UR4, PT ;  /* 0x00000004ff007c0c */ /* 0x000fc8000bf05070 */
[----:B------:R-:W-:-:S13]  /*08b0*/  ISETP.NE.AND.EX P0, PT, RZ, UR5, PT, P0 ;  /* 0x00000005ff007c0c */ /* 0x000fda000bf05300 */
[----:B------:R-:W-:Y:S05]  /*08c0*/  @!P0 BRA `(.L_x_9) ;  /* 0x00000000000c8947 */ /* 0x000fea0003800000 */
[----:B0-2---:R-:W0:Y:S02]  /*08d0*/  LDC.64 R6, c[0x0][0x590] ;  /* 0x00016400ff067b82 */ /* 0x005e240000000a00 */
[----:B0-----:R4:W5:Y:S01]  /*08e0*/  LDG.E R2, desc[UR12][R6.64] ;  /* 0x0000000c06027981 */ /* 0x001962000c1e1900 */
[----:B------:R-:W-:Y:S05]  /*08f0*/  BRA `(.L_x_8) ;  /* 0x0000000000047947 */ /* 0x000fea0003800000 */
.L_x_9:
[----:B------:R-:W3:Y:S02]  /*0900*/  LDC R2, c[0x0][0x584] ;  /* 0x00016100ff027b82 */ /* 0x000ee40000000800 */
.L_x_8:
[----:B------:R-:W1:Y:S01]  /*0910*/  LDC R4, c[0x0][0x4c0] ;  /* 0x00013000ff047b82 */ /* 0x000e620000000800 */
[----:B------:R-:W0:Y:S07]  /*0920*/  S2R R13, SR_CTAID.Y ;  /* 0x00000000000d7919 */ /* 0x000e2e0000002600 */
[----:B------:R-:W3:Y:S01]  /*0930*/  LDC R23, c[0x0][0x4c4] ;  /* 0x00013100ff177b82 */ /* 0x000ee20000000800 */
[----:B-1----:R-:W-:-:S05]  /*0940*/  VIADD R4, R4, 0x3f ;  /* 0x0000003f04047836 */ /* 0x002fca0000000000 */
[----:B0-2-4-:R-:W-:Y:S02]  /*0950*/  SHF.R.S32.HI R7, RZ, 0x1f, R4 ;  /* 0x0000001fff077819 */ /* 0x015fe40000011404 */
[----:B---3--:R-:W-:Y:S02]  /*0960*/  IABS R19, R23 ;  /* 0x0000001700137213 */ /* 0x008fe40000000000 */
[----:B------:R-:W-:Y:S02]  /*0970*/  LEA.HI R7, R7, R4, RZ, 0x6 ;  /* 0x0000000407077211 */ /* 0x000fe400078f30ff */
[----:B------:R-:W-:Y:S02]  /*0980*/  IABS R14, R13 ;  /* 0x0000000d000e7213 */ /* 0x000fe40000000000 */
[----:B------:R-:W-:-:S04]  /*0990*/  SHF.R.S32.HI R10, RZ, 0x6, R7 ;  /* 0x00000006ff0a7819 */ /* 0x000fc80000011407 */
[----:B------:R-:W-:-:S04]  /*09a0*/  IABS R15, R10 ;  /* 0x0000000a000f7213 */ /* 0x000fc80000000000 */
[----:B------:R-:W0:Y:S08]  /*09b0*/  I2F.RP R4, R15 ;  /* 0x0000000f00047306 */ /* 0x000e300000209400 */
[----:B0-----:R-:W0:Y:S02]  /*09c0*/  MUFU.RCP R4, R4 ;  /* 0x0000000400047308 */ /* 0x001e240000001000 */
[----:B0-----:R-:W-:Y:S01]  /*09d0*/  VIADD R6, R4, 0xffffffe ;  /* 0x0ffffffe04067836 */ /* 0x001fe20000000000 */
[----:B------:R-:W-:-:S05]  /*09e0*/  IABS R4, R10 ;  /* 0x0000000a00047213 */ /* 0x000fca0000000000 */
[----:B------:R0:W1:Y:S01]  /*09f0*/  F2I.FTZ.U32.TRUNC.NTZ R7, R6 ;  /* 0x0000000600077305 */ /* 0x000062000021f000 */
[----:B------:R-:W-:Y:S02]  /*0a00*/  IMAD.MOV R17, RZ, RZ, -R4 ;  /* 0x000000ffff117224 */ /* 0x000fe400078e0a04 */
[----:B0-----:R-:W-:Y:S02]  /*0a10*/  IMAD.MOV.U32 R6, RZ, RZ, RZ ;  /* 0x000000ffff067224 */ /* 0x001fe400078e00ff */
[----:B-1----:R-:W-:-:S04]  /*0a20*/  IMAD.MOV R12, RZ, RZ, -R7 ;  /* 0x000000ffff0c7224 */ /* 0x002fc800078e0a07 */
[----:B------:R-:W-:-:S04]  /*0a30*/  IMAD R11, R12, R15, RZ ;  /* 0x0000000f0c0b7224 */ /* 0x000fc800078e02ff */
[----:B------:R-:W-:Y:S02]  /*0a40*/  IMAD.HI.U32 R7, R7, R11, R6 ;  /* 0x0000000b07077227 */ /* 0x000fe400078e0006 */
[----:B------:R-:W0:Y:S02]  /*0a50*/  I2F.RP R11, R19 ;  /* 0x00000013000b7306 */ /* 0x000e240000209400 */
[----:B------:R-:W-:-:S04]  /*0a60*/  IMAD.MOV.U32 R6, RZ, RZ, R14 ;  /* 0x000000ffff067224 */ /* 0x000fc800078e000e */
[----:B------:R-:W-:-:S04]  /*0a70*/  IMAD.HI.U32 R4, R7, R6, RZ ;  /* 0x0000000607047227 */ /* 0x000fc800078e00ff */
[----:B------:R-:W-:-:S05]  /*0a80*/  IMAD R6, R4, R17, R6 ;  /* 0x0000001104067224 */ /* 0x000fca00078e0206 */
[----:B------:R-:W-:Y:S01]  /*0a90*/  ISETP.GT.U32.AND P1, PT, R15, R6, PT ;  /* 0x000000060f00720c */ /* 0x000fe20003f24070 */
[----:B0-----:R-:W0:-:S12]  /*0aa0*/  MUFU.RCP R11, R11 ;  /* 0x0000000b000b7308 */ /* 0x001e180000001000 */
[----:B------:R-:W-:Y:S02]  /*0ab0*/  @!P1 IMAD.IADD R6, R6, 0x1, -R15 ;  /* 0x0000000106069824 */ /* 0x000fe400078e0a0f */
[----:B------:R-:W-:Y:S01]  /*0ac0*/  @!P1 VIADD R4, R4, 0x1 ;  /* 0x0000000104049836 */ /* 0x000fe20000000000 */
[----:B------:R-:W-:Y:S01]  /*0ad0*/  ISETP.NE.AND P1, PT, R10, RZ, PT ;  /* 0x000000ff0a00720c */ /* 0x000fe20003f25270 */
[----:B0-----:R-:W-:Y:S01]  /*0ae0*/  VIADD R7, R11, 0xffffffe ;  /* 0x0ffffffe0b077836 */ /* 0x001fe20000000000 */
[----:B------:R-:W-:Y:S02]  /*0af0*/  ISETP.GE.U32.AND P0, PT, R6, R15, PT ;  /* 0x0000000f0600720c */ /* 0x000fe40003f06070 */
[----:B------:R-:W-:Y:S01]  /*0b00*/  LOP3.LUT R6, R13, R10, RZ, 0x3c, !PT ;  /* 0x0000000a0d067212 */ /* 0x000fe200078e3cff */
[----:B------:R-:W0:Y:S02]  /*0b10*/  LDC R15, c[0x0][0x290] ;  /* 0x0000a400ff0f7b82 */ /* 0x000e240000000800 */
[----:B------:R-:W1:Y:S01]  /*0b20*/  F2I.FTZ.U32.TRUNC.NTZ R7, R7 ;  /* 0x0000000700077305 */ /* 0x000e62000021f000 */
[----:B------:R-:W-:Y:S01]  /*0b30*/  ISETP.GE.AND P2, PT, R6, RZ, PT ;  /* 0x000000ff0600720c */ /* 0x000fe20003f46270 */
[----:B------:R-:W-:-:S06]  /*0b40*/  IMAD.MOV.U32 R6, RZ, RZ, RZ ;  /* 0x000000ffff067224 */ /* 0x000fcc00078e00ff */
[----:B------:R-:W-:-:S04]  /*0b50*/  @P0 VIADD R4, R4, 0x1 ;  /* 0x0000000104040836 */ /* 0x000fc80000000000 */
[----:B------:R-:W-:Y:S02]  /*0b60*/  IMAD.MOV.U32 R14, RZ, RZ, R4 ;  /* 0x000000ffff0e7224 */ /* 0x000fe400078e0004 */
[----:B-1----:R-:W-:Y:S02]  /*0b70*/  IMAD.MOV R4, RZ, RZ, -R7 ;  /* 0x000000ffff047224 */ /* 0x002fe400078e0a07 */
[----:B------:R-:W-:Y:S01]  /*0b80*/  @!P2 IMAD.MOV R14, RZ, RZ, -R14 ;  /* 0x000000ffff0ea224 */ /* 0x000fe200078e0a0e */
[----:B------:R-:W-:Y:S01]  /*0b90*/  @!P1 LOP3.LUT R14, RZ, R10, RZ, 0x33, !PT ;  /* 0x0000000aff0e9212 */ /* 0x000fe200078e33ff */
[----:B------:R-:W-:-:S03]  /*0ba0*/  IMAD R11, R4, R19, RZ ;  /* 0x00000013040b7224 */ /* 0x000fc600078e02ff */
[----:B------:R-:W-:Y:S01]  /*0bb0*/  IABS R4, R14 ;  /* 0x0000000e00047213 */ /* 0x000fe20000000000 */
[----:B------:R-:W-:-:S04]  /*0bc0*/  IMAD.HI.U32 R6, R7, R11, R6 ;  /* 0x0000000b07067227 */ /* 0x000fc800078e0006 */
[----:B------:R-:W-:Y:S02]  /*0bd0*/  IMAD.MOV.U32 R7, RZ, RZ, R4 ;  /* 0x000000ffff077224 */ /* 0x000fe400078e0004 */
[----:B------:R-:W-:Y:S02]  /*0be0*/  IMAD.MOV R11, RZ, RZ, -R14 ;  /* 0x000000ffff0b7224 */ /* 0x000fe400078e0a0e */
[----:B------:R-:W-:-:S04]  /*0bf0*/  IMAD.HI.U32 R4, R6, R7, RZ ;  /* 0x0000000706047227 */ /* 0x000fc800078e00ff */
[----:B------:R-:W-:-:S04]  /*0c00*/  IMAD.MOV R6, RZ, RZ, -R4 ;  /* 0x000000ffff067224 */ /* 0x000fc800078e0a04 */
[----:B------:R-:W-:-:S05]  /*0c10*/  IMAD R6, R19, R6, R7 ;  /* 0x0000000613067224 */ /* 0x000fca00078e0207 */
[----:B------:R-:W-:-:S13]  /*0c20*/  ISETP.GT.U32.AND P1, PT, R19, R6, PT ;  /* 0x000000061300720c */ /* 0x000fda0003f24070 */
[----:B------:R-:W-:Y:S02]  /*0c30*/  @!P1 IMAD.IADD R6, R6, 0x1, -R19 ;  /* 0x0000000106069824 */ /* 0x000fe400078e0a13 */
[----:B------:R-:W-:Y:S01]  /*0c40*/  @!P1 VIADD R4, R4, 0x1 ;  /* 0x0000000104049836 */ /* 0x000fe20000000000 */
[----:B------:R-:W-:Y:S02]  /*0c50*/  ISETP.NE.AND P1, PT, R23, RZ, PT ;  /* 0x000000ff1700720c */ /* 0x000fe40003f25270 */
[----:B------:R-:W-:Y:S02]  /*0c60*/  ISETP.GE.U32.AND P0, PT, R6, R19, PT ;  /* 0x000000130600720c */ /* 0x000fe40003f06070 */
[----:B------:R-:W-:-:S04]  /*0c70*/  LOP3.LUT R6, R14, R23, RZ, 0x3c, !PT ;  /* 0x000000170e067212 */ /* 0x000fc800078e3cff */
[----:B------:R-:W-:Y:S01]  /*0c80*/  ISETP.GE.AND P2, PT, R6, RZ, PT ;  /* 0x000000ff0600720c */ /* 0x000fe20003f46270 */
[----:B0-----:R-:W-:-:S05]  /*0c90*/  VIADD R6, R15, 0x1f ;  /* 0x0000001f0f067836 */ /* 0x001fca0000000000 */
[----:B------:R-:W-:Y:S01]  /*0ca0*/  SHF.R.S32.HI R7, RZ, 0x1f, R6 ;  /* 0x0000001fff077819 */ /* 0x000fe20000011406 */
[----:B------:R-:W-:Y:S01]  /*0cb0*/  @P0 VIADD R4, R4, 0x1 ;  /* 0x0000000104040836 */ /* 0x000fe20000000000 */
[----:B------:R-:W-:Y:S02]  /*0cc0*/  ISETP.NE.AND P0, PT, R8, RZ, PT ;  /* 0x000000ff0800720c */ /* 0x000fe40003f05270 */
[----:B------:R-:W-:Y:S01]  /*0cd0*/  LEA.HI R7, R7, R6, RZ, 0x5 ;  /* 0x0000000607077211 */ /* 0x000fe200078f28ff */
[----:B------:R-:W-:Y:S02]  /*0ce0*/  IMAD R6, R10, R11, R13 ;  /* 0x0000000b0a067224 */ /* 0x000fe400078e020d */
[----:B------:R-:W-:Y:S01]  /*0cf0*/  @!P2 IMAD.MOV R4, RZ, RZ, -R4 ;  /* 0x000000ffff04a224 */ /* 0x000fe200078e0a04 */
[----:B------:R-:W-:Y:S02]  /*0d00*/  @!P1 LOP3.LUT R4, RZ, R23, RZ, 0x33, !PT ;  /* 0x00000017ff049212 */ /* 0x000fe400078e33ff */
[----:B------:R-:W-:-:S03]  /*0d10*/  SHF.R.S32.HI R7, RZ, 0x5, R7 ;  /* 0x00000005ff077819 */ /* 0x000fc60000011407 */
[----:B------:R-:W-:-:S04]  /*0d20*/  IMAD.MOV R12, RZ, RZ, -R4 ;  /* 0x000000ffff0c7224 */ /* 0x000fc800078e0a04 */
[----:B------:R-:W-:Y:S01]  /*0d30*/  IMAD R23, R23, R12, R14 ;  /* 0x0000000c17177224 */ /* 0x000fe200078e020e */
[----:B------:R-:W-:Y:S06]  /*0d40*/  @!P0 BRA `(.L_x_10) ;  /* 0x0000002c00ac8947 */ /* 0x000fec0003800000 */
[----:B------:R-:W-:-:S13]  /*0d50*/  ISETP.NE.AND P0, PT, R8, 0x1, PT ;  /* 0x000000010800780c */ /* 0x000fda0003f05270 */
[----:B------:R-:W-:Y:S05]  /*0d60*/  @P0 EXIT ;  /* 0x000000000000094d */ /* 0x000fea0003800000 */
[----:B------:R-:W-:Y:S01]  /*0d70*/  ISETP.GE.AND P0, PT, R15, 0x1, PT ;  /* 0x000000010f00780c */ /* 0x000fe20003f06270 */
[----:B------:R-:W-:Y:S01]  /*0d80*/  UMOV UR4, URZ ;  /* 0x0000003f00047c82 */ /* 0x000fe20008000000 */
[----:B------:R-:W-:Y:S02]  /*0d90*/  CS2R R54, SRZ ;  /* 0x0000000000367805 */ /* 0x000fe4000001ff00 */
[----:B------:R-:W-:Y:S02]  /*0da0*/  CS2R R24, SRZ ;  /* 0x0000000000187805 */ /* 0x000fe4000001ff00 */
[----:B------:R-:W-:Y:S02]  /*0db0*/  CS2R R26, SRZ ;  /* 0x00000000001a7805 */ /* 0x000fe4000001ff00 */
[----:B------:R-:W-:Y:S02]  /*0dc0*/  CS2R R28, SRZ ;  /* 0x00000000001c7805 */ /* 0x000fe4000001ff00 */
[----:B------:R-:W-:-:S02]  /*0dd0*/  CS2R R30, SRZ ;  /* 0x00000000001e7805 */ /* 0x000fc4000001ff00 */
[----:B------:R-:W-:Y:S02]  /*0de0*/  CS2R R32, SRZ ;  /* 0x0000000000207805 */ /* 0x000fe4000001ff00 */
        /* <DEDUP_REMOVED lines=9> */
[----:B------:R-:W-:Y:S01]  /*0e80*/  CS2R R52, SRZ ;  /* 0x0000000000347805 */ /* 0x000fe2000001ff00 */
[----:B------:R-:W-:Y:S06]  /*0e90*/  @!P0 BRA `(.L_x_11) ;  /* 0x0000000000708947 */ /* 0x000fec0003800000 */
[----:B------:R-:W-:-:S04]  /*0ea0*/  LOP3.LUT R5, R3, 0x1, RZ, 0xfc, !PT ;  /* 0x0000000103057812 */ /* 0x000fc800078efcff */
[----:B------:R-:W-:-:S13]  /*0eb0*/  ISETP.NE.AND P0, PT, R5, 0x3, PT ;  /* 0x000000030500780c */ /* 0x000fda0003f05270 */
[----:B------:R-:W-:Y:S05]  /*0ec0*/  @!P0 BRA `(.L_x_12) ;  /* 0x0000000000048947 */ /* 0x000fea0003800000 */
[----:B------:R-:W-:Y:S01]  /*0ed0*/  BPT.TRAP 0x1 ;  /* 0x000000040000795c */ /* 0x000fe20000300000 */
.L_x_12:
[----:B------:R-:W0:Y:S01]  /*0ee0*/  S2UR UR5, SR_CgaCtaId ;  /* 0x00000000000579c3 */ /* 0x000e220000008800 */
[----:B------:R-:W-:Y:S01]  /*0ef0*/  SHF.L.U32 R5, RZ, 0x1f, RZ ;  /* 0x0000001fff057819 */ /* 0x000fe200000006ff */
[----:B------:R-:W-:Y:S02]  /*0f00*/  UMOV UR4, 0x400 ;  /* 0x0000040000047882 */ /* 0x000fe40000000000 */
[----:B0-----:R-:W-:-:S12]  /*0f10*/  ULEA UR4, UR5, UR4, 0x18 ;  /* 0x0000000405047291 */ /* 0x001fd8000f8ec03f */
.L_x_13:
[----:B0-----:R-:W-:-:S04]  /*0f20*/  IMAD.U32 R8, RZ, RZ, UR4 ;  /* 0x00000004ff087e24 */ /* 0x001fc8000f8e00ff */
[----:B------:R0:W1:Y:S03]  /*0f30*/  SYNCS.PHASECHK.TRANS64.TRYWAIT P0, [R8+URZ+0x38000], R5 ;  /* 0x03800005080075a7 */ /* 0x000066000800017f */
[----:B-1----:R-:W-:Y:S05]  /*0f40*/  @!P0 NANOSLEEP.SYNCS 0x989680 ;  /* 0x009896800000895d */ /* 0x002fea0003900000 */
[----:B------:R-:W1:Y:S02]  /*0f50*/  @!P0 SYNCS.PHASECHK.TRANS64 P0, [R8+URZ+0x38000], R5 ;  /* 0x03800005080085a7 */ /* 0x000e64000800007f */
[----:B-1----:R-:W-:Y:S05]  /*0f60*/  @!P0 BRA `(.L_x_13) ;  /* 0xfffffffc00ec8947 */ /* 0x002fea000383ffff */
[----:B------:R-:W-:Y:S01]  /*0f70*/  UIADD3 UR5, UR4, 0x1c000, URZ ;  /* 0x0001c00004057890 */ /* 0x000fe2000fffe03f */
[----:B------:R-:W-:Y:S01]  /*0f80*/  WARPGROUP.ARRIVE ;  /* 0x00000000000079c5 */ /* 0x000fe20000000000 */
[----:B------:R-:W-:Y:S02]  /*0f90*/  USHF.R.U32.HI UR4, URZ, 0x4, UR4 ;  /* 0x000000043f047899 */ /* 0x000fe40008011604 */
[----:B------:R-:W-:Y:S02]  /*0fa0*/  USHF.R.U32.HI UR5, URZ, 0x4, UR5 ;  /* 0x000000043f057899 */ /* 0x000fe40008011605 */
[----:B------:R-:W-:Y:S02]  /*0fb0*/  ULOP3.LUT UR4, UR4, 0x3fff, URZ, 0xc0, !UPT ;  /* 0x00003fff04047892 */ /* 0x000fe4000f8ec03f */
[----:B------:R-:W-:Y:S01]  /*0fc0*/  ULOP3.LUT UR6, UR5, 0x3fff, URZ, 0xc0, !UPT ;  /* 0x00003fff05067892 */ /* 0x000fe2000f8ec03f */
[----:B------:R-:W-:Y:S02]  /*0fd0*/  UMOV UR7, 0x40000040 ;  /* 0x4000004000077882 */ /* 0x000fe40000000000 */
[----:B------:R-:W-:-:S06]  /*0fe0*/  UMOV UR5, 0x40000040 ;  /* 0x4000004000057882 */ /* 0x000fcc0000000000 */
[----:B------:R-:W-:Y:S01]  /*0ff0*/  HGMMA.64x64x16.F32 R24, gdesc[UR4].tnspA.tnspB, RZ, !UPT ;  /* 0x60e00000041879f0 */ /* 0x000fe2000c7008ff */
[----:B------:R-:W-:Y:S02]  /*1000*/  UIADD3 UR4, UR4, 0x80, URZ ;  /* 0x0000008004047890 */ /* 0x000fe4000fffe03f */
[----:B------:R-:W-:Y:S01]  /*1010*/  UIADD3 UR6, UR6, 0x80, URZ ;  /* 0x0000008006067890 */ /* 0x000fe2000fffe03f */
[----:B------:R-:W-:Y:S01]  /*1020*/  UMOV UR5, 0x40000040 ;  /* 0x4000004000057882 */ /* 0x000fe20000000000 */
[----:B------:R-:W-:-:S07]  /*1030*/  UMOV UR7, 0x40000040 ;  /* 0x4000004000077882 */ /* 0x000fce0000000000 */
[----:B------:R-:W-:Y:S01]  /*1040*/  HGMMA.64x64x16.F32 R24, gdesc[UR4].tnspA.tnspB, R24, gsb0 ;  /* 0x60e00000041879f0 */ /* 0x000fe20008000818 */
[----:B------:R-:W-:-:S05]  /*1050*/  UMOV UR4, 0x1 ;  /* 0x0000000100047882 */ /* 0x000fca0000000000 */
.L_x_11:
[----:B0-----:R-:W-:-:S05]  /*1060*/  VIMNMX R8, R7, 0x1, PT ;  /* 0x0000000107087848 */ /* 0x001fca0003fe0100 */
[----:B------:R-:W-:-:S05]  /*1070*/  IMAD.IADD R5, R7, 0x1, -R8 ;  /* 0x0000000107057824 */ /* 0x000fca00078e0a08 */
[----:B------:R-:W-:-:S13]  /*1080*/  ISETP.GE.AND P0, PT, R5, 0x1, PT ;  /* 0x000000010500780c */ /* 0x000fda0003f06270 */
[----:B------:R-:W-:Y:S05]  /*1090*/  @!P0 BRA `(.L_x_14) ;  /* 0x0000000000e88947 */ /* 0x000fea0003800000 */
[----:B------:R-:W0:Y:S01]  /*10a0*/  S2UR UR6, SR_CgaCtaId ;  /* 0x00000000000679c3 */ /* 0x000e220000008800 */
[----:B------:R-:W-:Y:S01]  /*10b0*/  UMOV UR5, 0x400 ;  /* 0x0000040000057882 */ /* 0x000fe20000000000 */
[----:B------:R-:W-:Y:S01]  /*10c0*/  LOP3.LUT R8, RZ, R7, RZ, 0x33, !PT ;  /* 0x00000007ff087212 */ /* 0x000fe200078e33ff */
[----:B------:R-:W-:Y:S01]  /*10d0*/  IMAD.MOV.U32 R10, RZ, RZ, RZ ;  /* 0x000000ffff0a7224 */ /* 0x000fe200078e00ff */
[----:B------:R-:W-:Y:S01]  /*10e0*/  LOP3.LUT R11, R3, 0x1, RZ, 0xfc, !PT ;  /* 0x00000001030b7812 */ /* 0x000fe200078efcff */
[----:B------:R-:W-:Y:S01]  /*10f0*/  UISETP.NE.U32.AND UP0, UPT, UR4, URZ, UPT ;  /* 0x0000003f0400728c */ /* 0x000fe2000bf05070 */
[----:B------:R-:W-:-:S04]  /*1100*/  VIMNMX R8, R8, -0x2, !PT ;  /* 0xfffffffe08087848 */ /* 0x000fc80007fe0100 */
[----:B------:R-:W-:Y:S01]  /*1110*/  IADD3 R7, R7, 0x2, R8 ;  /* 0x0000000207077810 */ /* 0x000fe20007ffe008 */
[----:B0-----:R-:W-:-:S04]  /*1120*/  ULEA UR7, UR6, UR5, 0x18 ;  /* 0x0000000506077291 */ /* 0x001fc8000f8ec03f */
[----:B------:R-:W-:Y:S02]  /*1130*/  UIADD3 UR5, UR7, 0x1c000, URZ ;  /* 0x0001c00007057890 */ /* 0x000fe4000fffe03f */
[----:B------:R-:W-:Y:S02]  /*1140*/  USHF.R.U32.HI UR6, URZ, 0x4, UR7 ;  /* 0x000000043f067899 */ /* 0x000fe40008011607 */
[----:B------:R-:W-:Y:S02]  /*1150*/  USHF.R.U32.HI UR5, URZ, 0x4, UR5 ;  /* 0x000000043f057899 */ /* 0x000fe40008011605 */
[----:B------:R-:W-:Y:S02]  /*1160*/  ULOP3.LUT UR15, UR6, 0x3fff, URZ, 0xc0, !UPT ;  /* 0x00003fff060f7892 */ /* 0x000fe4000f8ec03f */
[----:B------:R-:W-:-:S03]  /*1170*/  ULOP3.LUT UR14, UR5, 0x3fff, URZ, 0xc0, !UPT ;  /* 0x00003fff050e7892 */ /* 0x000fc6000f8ec03f */
[----:B------:R-:W-:-:S09]  /*1180*/  UMOV UR5, URZ ;  /* 0x0000003f00057c82 */ /* 0x000fd20008000000 */
.L_x_19:
[----:B------:R-:W-:-:S13]  /*1190*/  ISETP.NE.AND P1, PT, R11, 0x3, PT ;  /* 0x000000030b00780c */ /* 0x000fda0003f25270 */
[----:B0-----:R-:W-:Y:S05]  /*11a0*/  @!P1 BRA `(.L_x_15) ;  /* 0x0000000000049947 */ /* 0x001fea0003800000 */
[----:B------:R-:W-:Y:S01]  /*11b0*/  BPT.TRAP 0x1 ;  /* 0x000000040000795c */ /* 0x000fe20000300000 */
.L_x_15:
[----:B------:R-:W-:Y:S01]  /*11c0*/  SHF.L.U32 R8, R10, 0x1f, RZ ;  /* 0x0000001f0a087819 */ /* 0x000fe200000006ff */
[----:B------:R-:W-:-:S12]  /*11d0*/  ULEA UR6, UR4, UR7, 0x3 ;  /* 0x0000000704067291 */ /* 0x000fd8000f8e183f */
.L_x_16:
[----:B0-----:R-:W-:-:S04]  /*11e0*/  IMAD.U32 R9, RZ, RZ, UR6 ;  /* 0x00000006ff097e24 */ /* 0x001fc8000f8e00ff */
[----:B------:R0:W1:Y:S03]  /*11f0*/  SYNCS.PHASECHK.TRANS64.TRYWAIT P0, [R9+URZ+0x38000], R8 ;  /* 0x03800008090075a7 */ /* 0x000066000800017f */
[----:B-1----:R-:W-:Y:S05]  /*1200*/  @!P0 NANOSLEEP.SYNCS 0x989680 ;  /* 0x009896800000895d */ /* 0x002fea0003900000 */
[----:B------:R-:W1:Y:S02]  /*1210*/  @!P0 SYNCS.PHASECHK.TRANS64 P0, [R9+URZ+0x38000], R8 ;  /* 0x03800008090085a7 */ /* 0x000e64000800007f */
[----:B-1----:R-:W-:Y:S05]  /*1220*/  @!P0 BRA `(.L_x_16) ;  /* 0xfffffffc00ec8947 */ /* 0x002fea000383ffff */
[----:B------:R-:W-:Y:S01]  /*1230*/  ULEA UR8, UR4, UR15, 0x8 ;  /* 0x0000000f04087291 */ /* 0x000fe2000f8e403f */
[----:B------:R-:W-:Y:S01]  /*1240*/  WARPGROUP.ARRIVE ;  /* 0x00000000000079c5 */ /* 0x000fe20000000000 */
[----:B------:R-:W-:Y:S01]  /*1250*/  ULEA UR10, UR4, UR14, 0x8 ;  /* 0x0000000e040a7291 */ /* 0x000fe2000f8e403f */
[----:B------:R-:W-:Y:S01]  /*1260*/  UMOV UR9, 0x40000040 ;  /* 0x4000004000097882 */ /* 0x000fe20000000000 */
[----:B------:R-:W-:-:S07]  /*1270*/  UMOV UR11, 0x40000040 ;  /* 0x40000040000b7882 */ /* 0x000fce0000000000 */
[----:B------:R-:W-:Y:S01]  /*1280*/  HGMMA.64x64x16.F32 R24, gdesc[UR8].tnspA.tnspB, R24, UP0 ;  /* 0x60e00000081879f0 */ /* 0x000fe2000bf00818 */
[----:B------:R-:W-:Y:S02]  /*1290*/  UIADD3 UR8, UR8, 0x80, URZ ;  /* 0x0000008008087890 */ /* 0x000fe4000fffe03f */
[----:B------:R-:W-:Y:S01]  /*12a0*/  UIADD3 UR10, UR10, 0x80, URZ ;  /* 0x000000800a0a7890 */ /* 0x000fe2000fffe03f */
[----:B------:R-:W-:Y:S01]  /*12b0*/  UMOV UR9, 0x40000040 ;  /* 0x4000004000097882 */ /* 0x000fe20000000000 */
[----:B------:R-:W-:-:S07]  /*12c0*/  UMOV UR11, 0x40000040 ;  /* 0x40000040000b7882 */ /* 0x000fce0000000000 */
[----:B------:R-:W-:Y:S03]  /*12d0*/  HGMMA.64x64x16.F32 R24, gdesc[UR8].tnspA.tnspB, R24, gsb0 ;  /* 0x60e00000081879f0 */ /* 0x000fe60008000818 */
[----:B------:R-:W-:Y:S02]  /*12e0*/  WARPGROUP.DEPBAR.LE gsb0, 0x1 ;  /* 0x00008000000079c5 */ /* 0x000fe40000010100 */
[----:B------:R-:W-:Y:S05]  /*12f0*/  @!P1 BRA `(.L_x_17) ;  /* 0x0000000000049947 */ /* 0x000fea0003800000 */
[----:B------:R-:W-:Y:S01]  /*1300*/  BPT.TRAP 0x1 ;  /* 0x000000040000795c */ /* 0x000fe20000300000 */
.L_x_17:
[----:B------:R-:W-:Y:S01]  /*1310*/  ULEA UR6, UR5, UR7, 0x3 ;  /* 0x0000000705067291 */ /* 0x000fe2000f8e183f */
[----:B------:R-:W-:-:S03]  /*1320*/  ISETP.GT.U32.AND P0, PT, R3, 0x1, PT ;  /* 0x000000010300780c */ /* 0x000fc60003f04070 */
[----:B------:R-:W-:-:S04]  /*1330*/  UIADD3 UR6, UR6, 0x380e0, URZ ;  /* 0x000380e006067890 */ /* 0x000fc8000fffe03f */
[----:B------:R-:W-:-:S09]  /*1340*/  UPRMT UR6, URZ, 0x654, UR6 ;  /* 0x000006543f067896 */ /* 0x000fd20008000006 */
[----:B------:R-:W-:Y:S01]  /*1350*/  SYNCS.ARRIVE.TRANS64.RED.A1T0 RZ, [UR6], RZ ;  /* 0x000000ffffff79a7 */ /* 0x000fe20008100406 */
[----:B------:R-:W-:Y:S05]  /*1360*/  @P0 BRA `(.L_x_18) ;  /* 0x0000000000040947 */ /* 0x000fea0003800000 */
[----:B------:R-:W-:Y:S01]  /*1370*/  BPT.TRAP 0x1 ;  /* 0x000000040000795c */ /* 0x000fe20000300000 */
.L_x_18:
[----:B------:R-:W-:Y:S01]  /*1380*/  VIADD R7, R7, 0xffffffff ;  /* 0xffffffff07077836 */ /* 0x000fe20000000000 */
[----:B------:R-:W-:Y:S02]  /*1390*/  UIADD3 UR4, UR4, 0x1, URZ ;  /* 0x0000000104047890 */ /* 0x000fe4000fffe03f */
[----:B------:R-:W-:Y:S02]  /*13a0*/  UIADD3 UR5, UR5, 0x1, URZ ;  /* 0x0000000105057890 */ /* 0x000fe4000fffe03f */
[----:B------:R-:W-:Y:S01]  /*13b0*/  ISETP.GT.AND P0, PT, R7, 0x1, PT ;  /* 0x000000010700780c */ /* 0x000fe20003f04270 */
[----:B------:R-:W-:Y:S02]  /*13c0*/  UISETP.NE.AND UP0, UPT, UR4, 0x1c, UPT ;  /* 0x0000001c0400788c */ /* 0x000fe4000bf05270 */
[----:B------:R-:W-:Y:S02]  /*13d0*/  UISETP.NE.AND UP1, UPT, UR5, 0x1c, UPT ;  /* 0x0000001c0500788c */ /* 0x000fe4000bf25270 */
[----:B------:R-:W-:-:S02]  /*13e0*/  USEL UR6, URZ, 0x1, UP0 ;  /* 0x000000013f067887 */ /* 0x000fc40008000000 */
[----:B------:R-:W-:Y:S02]  /*13f0*/  USEL UR4, UR4, URZ, UP0 ;  /* 0x0000003f04047287 */ /* 0x000fe40008000000 */
[----:B------:R-:W-:Y:S02]  /*1400*/  USEL UR5, UR5, URZ, UP1 ;  /* 0x0000003f05057287 */ /* 0x000fe40008800000 */
[----:B------:R-:W-:Y:S01]  /*1410*/  UPLOP3.LUT UP0, UPT, UPT, UPT, UPT, 0x80, 0x0 ;  /* 0x000000000000789c */ /* 0x000fe20003f0f070 */
[----:B------:R-:W-:Y:S01]  /*1420*/  LOP3.LUT R10, R10, UR6, RZ, 0x3c, !PT ;  /* 0x000000060a0a7c12 */ /* 0x000fe2000f8e3cff */
[----:B------:R-:W-:Y:S09]  /*1430*/  @P0 BRA `(.L_x_19) ;  /* 0xfffffffc00540947 */ /* 0x000ff2000383ffff */
.L_x_14:
[----:B------:R-:W1:Y:S01]  /*1440*/  LDC R7, c[0x0][0x290] ;  /* 0x0000a400ff077b82 */ /* 0x000e620000000800 */
[----:B------:R-:W-:Y:S02]  /*1450*/  WARPGROUP.DEPBAR.LE gsb0, 0x0 ;  /* 0x00008000000079c5 */ /* 0x000fe40000010000 */
[----:B-1----:R-:W-:-:S13]  /*1460*/  ISETP.GE.AND P0, PT, R7, 0x1, PT ;  /* 0x000000010700780c */ /* 0x002fda0003f06270 */
[----:B------:R-:W-:Y:S05]  /*1470*/  @!P0 BRA `(.L_x_20) ;  /* 0x0000000000448947 */ /* 0x000fea0003800000 */
[----:B------:R-:W-:-:S04]  /*1480*/  LOP3.LUT R7, R3, 0x1, RZ, 0xfc, !PT ;  /* 0x0000000103077812 */ /* 0x000fc800078efcff */
[----:B------:R-:W-:-:S13]  /*1490*/  ISETP.NE.AND P0, PT, R7, 0x3, PT ;  /* 0x000000030700780c */ /* 0x000fda0003f05270 */
[----:B------:R-:W-:Y:S05]  /*14a0*/  @!P0 BRA `(.L_x_21) ;  /* 0x0000000000048947 */ /* 0x000fea0003800000 */
[----:B------:R-:W-:Y:S01]  /*14b0*/  BPT.TRAP 0x1 ;  /* 0x000000040000795c */ /* 0x000fe20000300000 */
.L_x_21:
[----:B------:R-:W1:Y:S01]  /*14c0*/  S2R R10, SR_CgaCtaId ;  /* 0x00000000000a7919 */ /* 0x000e620000008800 */
[----:B0-----:R-:W-:Y:S02]  /*14d0*/  SHF.R.U32.HI R8, RZ, 0x2, R5 ;  /* 0x00000002ff087819 */ /* 0x001fe40000011605 */
[----:B------:R-:W-:Y:S02]  /*14e0*/  MOV R7, 0x400 ;  /* 0x0000040000077802 */ /* 0x000fe40000000f00 */
[----:B------:R-:W-:Y:S01]  /*14f0*/  ISETP.GT.U32.AND P0, PT, R3, 0x1, PT ;  /* 0x000000010300780c */ /* 0x000fe20003f04070 */
[----:B------:R-:W-:-:S04]  /*1500*/  IMAD.WIDE.U32 R8, R8, 0x24924925, RZ ;  /* 0x2492492508087825 */ /* 0x000fc800078e00ff */
[----:B------:R-:W-:Y:S01]  /*1510*/  IMAD R8, R9, -0x1c, R5 ;  /* 0xffffffe409087824 */ /* 0x000fe200078e0205 */
[----:B-1----:R-:W-:-:S05]  /*1520*/  LEA R7, R10, R7, 0x18 ;  /* 0x000000070a077211 */ /* 0x002fca00078ec0ff */
[----:B------:R-:W-:-:S04]  /*1530*/  IMAD R8, R8, 0x8, R7 ;  /* 0x0000000808087824 */ /* 0x000fc800078e0207 */
[----:B------:R-:W-:-:S05]  /*1540*/  VIADD R8, R8, 0x380e0 ;  /* 0x000380e008087836 */ /* 0x000fca0000000000 */
[----:B------:R-:W-:-:S04]  /*1550*/  PRMT R8, RZ, 0x654, R8 ;  /* 0x00000654ff087816 */ /* 0x000fc80000000008 */
[----:B------:R1:W-:Y:S01]  /*1560*/  SYNCS.ARRIVE.TRANS64.RED.A1T0 RZ, [R8+URZ], RZ ;  /* 0x000000ff08ff79a7 */ /* 0x0003e2000810043f */
[----:B------:R-:W-:Y:S05]  /*1570*/  @P0 BRA `(.L_x_20) ;  /* 0x0000000000040947 */ /* 0x000fea0003800000 */
[----:B------:R-:W-:Y:S01]  /*1580*/  BPT.TRAP 0x1 ;  /* 0x000000040000795c */ /* 0x000fe20000300000 */
.L_x_20:
[----:B01----:R-:W0:Y:S01]  /*1590*/  S2R R8, SR_TID.X ;  /* 0x0000000000087919 */ /* 0x003e220000002100 */
[----:B------:R-:W1:Y:S01]  /*15a0*/  LDC.64 R10, c[0x0][0x5d0] ;  /* 0x00017400ff0a7b82 */ /* 0x000e620000000a00 */
[----:B------:R-:W-:Y:S01]  /*15b0*/  IMAD.SHL.U32 R6, R6, 0x40, RZ ;  /* 0x0000004006067824 */ /* 0x000fe200078e00ff */
[----:B------:R-:W-:Y:S01]  /*15c0*/  SHF.R.S32.HI R16, RZ, 0x1f, R4 ;  /* 0x0000001fff107819 */ /* 0x000fe20000011404 */
[----:B------:R-:W2:Y:S01]  /*15d0*/  S2R R15, SR_CTAID.X ;  /* 0x00000000000f7919 */ /* 0x000ea20000002500 */
[----:B0-----:R-:W-:-:S04]  /*15e0*/  SHF.R.S32.HI R3, RZ, 0x1f, R8 ;  /* 0x0000001fff037819 */ /* 0x001fc80000011408 */
[----:B------:R-:W-:-:S04]  /*15f0*/  LEA.HI R3, R3, R8, RZ, 0x7 ;  /* 0x0000000803037211 */ /* 0x000fc800078f38ff */
[----:B------:R-:W-:-:S05]  /*1600*/  LOP3.LUT R3, R3, 0xffffff80, RZ, 0xc0, !PT ;  /* 0xffffff8003037812 */ /* 0x000fca00078ec0ff */
[----:B------:R-:W-:Y:S02]  /*1610*/  IMAD.IADD R3, R8, 0x1, -R3 ;  /* 0x0000000108037824 */ /* 0x000fe400078e0a03 */
[----:B------:R-:W0:Y:S03]  /*1620*/  LDC.64 R8, c[0x0][0x280] ;  /* 0x0000a000ff087b82 */ /* 0x000e260000000a00 */
[----:B------:R-:W-:-:S04]  /*1630*/  SHF.R.S32.HI R14, RZ, 0x1f, R3 ;  /* 0x0000001fff0e7819 */ /* 0x000fc80000011403 */
[----:B------:R-:W-:-:S04]  /*1640*/  LEA.HI R5, R14, R3, RZ, 0x2 ;  /* 0x000000030e057211 */ /* 0x000fc800078f10ff */
[--C-:B------:R-:W-:Y:S02]  /*1650*/  SHF.R.S32.HI R12, RZ, 0x2, R5.reuse ;  /* 0x00000002ff0c7819 */ /* 0x100fe40000011405 */
[----:B------:R-:W-:-:S04]  /*1660*/  SHF.R.S32.HI R7, RZ, 0x1f, R5 ;  /* 0x0000001fff077819 */ /* 0x000fc80000011405 */
[----:B------:R-:W-:-:S04]  /*1670*/  LEA.HI R7, R7, R12, RZ, 0x3 ;  /* 0x0000000c07077211 */ /* 0x000fc800078f18ff */
[----:B------:R-:W-:Y:S02]  /*1680*/  LOP3.LUT R7, R7, 0xfffffff8, RZ, 0xc0, !PT ;  /* 0xfffffff807077812 */ /* 0x000fe400078ec0ff */
[----:B0-----:R-:W-:-:S03]  /*1690*/  ISETP.GE.AND P0, PT, R6, R9, PT ;  /* 0x000000090600720c */ /* 0x001fc60003f06270 */
[----:B------:R-:W-:Y:S01]  /*16a0*/  IMAD.IADD R12, R12, 0x1, -R7 ;  /* 0x000000010c0c7824 */ /* 0x000fe200078e0a07 */
[----:B------:R-:W-:Y:S02]  /*16b0*/  LEA.HI R7, R14, R3, RZ, 0x5 ;  /* 0x000000030e077211 */ /* 0x000fe400078f28ff */
[----:B------:R-:W-:Y:S01]  /*16c0*/  LOP3.LUT R14, R5, 0xfffffffc, RZ, 0xc0, !PT ;  /* 0xfffffffc050e7812 */ /* 0x000fe200078ec0ff */
[----:B--2---:R-:W-:Y:S01]  /*16d0*/  IMAD.SHL.U32 R5, R15, 0x40, RZ ;  /* 0x000000400f057824 */ /* 0x004fe200078e00ff */
[----:B------:R-:W-:Y:S02]  /*16e0*/  SHF.R.S32.HI R13, RZ, 0x1f, R12 ;  /* 0x0000001fff0d7819 */ /* 0x000fe4000001140c */
[----:B------:R-:W-:Y:S01]  /*16f0*/  SHF.R.S32.HI R7, RZ, 0x5, R7 ;  /* 0x00000005ff077819 */ /* 0x000fe20000011407 */
[----:B------:R-:W-:Y:S01]  /*1700*/  IMAD.IADD R20, R3, 0x1, -R14 ;  /* 0x0000000103147824 */ /* 0x000fe200078e0a0e */
[----:B------:R-:W-:Y:S02]  /*1710*/  ISETP.GE.OR P0, PT, R5, R8, P0 ;  /* 0x000000080500720c */ /* 0x000fe40000706670 */
[----:B------:R-:W-:Y:S01]  /*1720*/  SHF.R.S32.HI R3, RZ, 0x1f, R6 ;  /* 0x0000001fff037819 */ /* 0x000fe20000011406 */
[----:B------:R-:W-:-:S04]  /*1730*/  IMAD.WIDE R56, R7, 0x10, R12 ;  /* 0x0000001007387825 */ /* 0x000fc800078e020c */
[----:B------:R-:W-:Y:S02]  /*1740*/  IMAD.SHL.U32 R14, R20, 0x2, RZ ;  /* 0x00000002140e7824 */ /* 0x000fe400078e00ff */
[----:B------:R-:W-:-:S03]  /*1750*/  IMAD.WIDE R56, R15, 0x40, R56 ;  /* 0x000000400f387825 */ /* 0x000fc600078e0238 */
[--C-:B------:R-:W-:Y:S01]  /*1760*/  SHF.R.S32.HI R15, RZ, 0x1f, R14.reuse ;  /* 0x0000001fff0f7819 */ /* 0x100fe2000001140e */
[-C--:B-1----:R-:W-:Y:S02]  /*1770*/  IMAD R17, R57, R10.reuse, RZ ;  /* 0x0000000a39117224 */ /* 0x082fe400078e02ff */
[----:B------:R-:W-:Y:S01]  /*1780*/  IMAD.WIDE.U32 R18, R56, R10, R14 ;  /* 0x0000000a38127225 */ /* 0x000fe200078e000e */
[----:B------:R-:W-:Y:S06]  /*1790*/  @P0 EXIT ;  /* 0x000000000000094d */ /* 0x000fec0003800000 */
[----:B------:R-:W-:Y:S01]  /*17a0*/  ULDC.64 UR6, c[0x0][0x288] ;  /* 0x0000a20000067ab9 */ /* 0x000fe20000000a00 */
[----:B------:R-:W-:Y:S01]  /*17b0*/  IMAD R17, R56, R11, R17 ;  /* 0x0000000b38117224 */ /* 0x000fe200078e0211 */
[----:B------:R-:W-:Y:S01]  /*17c0*/  ISETP.GE.AND P0, PT, R23, UR6, PT ;  /* 0x0000000617007c0c */ /* 0x000fe2000bf06270 */
[----:B------:R-:W-:Y:S01]  /*17d0*/  ULDC.64 UR4, c[0x0][0x5e0] ;  /* 0x0001780000047ab9 */ /* 0x000fe20000000a00 */
[----:B------:R-:W-:Y:S01]  /*17e0*/  IADD3 R18, P1, R6, R18, RZ ;  /* 0x0000001206127210 */ /* 0x000fe20007f3e0ff */
[----:B------:R-:W-:Y:S01]  /*17f0*/  IMAD R21, R16, UR4, RZ ;  /* 0x0000000410157c24 */ /* 0x000fe2000f8e02ff */
[C---:B------:R-:W-:Y:S01]  /*1800*/  ISETP.GE.OR P0, PT, R4.reuse, UR7, P0 ;  /* 0x0000000704007c0c */ /* 0x040fe20008706670 */
[----:B------:R-:W-:Y:S01]  /*1810*/  IMAD R7, R7, -0x10, -R5 ;  /* 0xfffffff007077824 */ /* 0x000fe200078e0a05 */
[----:B------:R-:W-:Y:S01]  /*1820*/  IADD3.X R19, R3, R19, R17, P1, !PT ;  /* 0x0000001303137210 */ /* 0x000fe20000ffe411 */
[----:B------:R-:W-:Y:S01]  /*1830*/  IMAD R21, R4, UR5, R21 ;  /* 0x0000000504157c24 */ /* 0x000fe2000f8e0215 */
[----:B------:R-:W-:Y:S01]  /*1840*/  SHF.R.S32.HI R17, RZ, 0x1f, R23 ;  /* 0x0000001fff117819 */ /* 0x000fe20000011417 */
[----:B------:R-:W-:-:S02]  /*1850*/  IMAD R5, R20, -0x2, R9 ;  /* 0xfffffffe14057824 */ /* 0x000fc400078e0209 */
[----:B------:R-:W-:Y:S01]  /*1860*/  IMAD.WIDE.U32 R18, R4, UR4, R18 ;  /* 0x0000000404127c25 */ /* 0x000fe2000f8e0012 */
[----:B------:R-:W-:-:S03]  /*1870*/  ULDC.64 UR4, c[0x0][0x5d8] ;  /* 0x0001760000047ab9 */ /* 0x000fc60000000a00 */
[----:B------:R-:W-:Y:S02]  /*1880*/  IMAD R20, R17, UR4, RZ ;  /* 0x0000000411147c24 */ /* 0x000fe4000f8e02ff */
[----:B------:R-:W-:Y:S01]  /*1890*/  IMAD.IADD R59, R19, 0x1, R21 ;  /* 0x00000001133b7824 */ /* 0x000fe200078e0215 */
[----:B------:R-:W-:Y:S06]  /*18a0*/  @P0 EXIT ;  /* 0x000000000000094d */ /* 0x000fec0003800000 */
[----:B-----5:R-:W-:Y:S01]  /*18b0*/  FSETP.NEU.AND P1, PT, R2, RZ, PT ;  /* 0x000000ff0200720b */ /* 0x020fe20003f2d000 */
[----:B------:R-:W-:Y:S01]  /*18c0*/  IMAD.MOV.U32 R58, RZ, RZ, R18 ;  /* 0x000000ffff3a7224 */ /* 0x000fe200078e0012 */
[----:B------:R-:W-:Y:S01]  /*18d0*/  IADD3 R7, R7, R8, -R12 ;  /* 0x0000000807077210 */ /* 0x000fe20007ffe80c */
[C---:B------:R-:W-:Y:S01]  /*18e0*/  IMAD R13, R23.reuse, UR5, R20 ;  /* 0x00000005170d7c24 */ /* 0x040fe2000f8e0214 */
[----:B------:R-:W-:Y:S01]  /*18f0*/  SHF.L.U64.HI R8, R10, 0x3, R11 ;  /* 0x000000030a087819 */ /* 0x000fe2000001020b */
[----:B------:R-:W-:Y:S01]  /*1900*/  IMAD.WIDE.U32 R58, R23, UR4, R58 ;  /* 0x00000004173a7c25 */ /* 0x000fe2000f8e003a */
[----:B------:R-:W-:-:S03]  /*1910*/  ULDC.64 UR4, c[0x0][0x5b8] ;  /* 0x00016e0000047ab9 */ /* 0x000fc60000000a00 */
[----:B------:R-:W-:Y:S02]  /*1920*/  IMAD.IADD R5, R5, 0x1, -R6 ;  /* 0x0000000105057824 */ /* 0x000fe400078e0a06 */
[----:B------:R-:W-:Y:S02]  /*1930*/  IMAD R12, R17, UR4, RZ ;  /* 0x00000004110c7c24 */ /* 0x000fe4000f8e02ff */
[----:B------:R-:W-:Y:S01]  /*1940*/  IMAD.SHL.U32 R9, R10, 0x8, RZ ;  /* 0x000000080a097824 */ /* 0x000fe200078e00ff */
[----:B------:R-:W-:Y:S01]  /*1950*/  ISETP.GT.AND P0, PT, R5, RZ, PT ;  /* 0x000000ff0500720c */ /* 0x000fe20003f04270 */
[----:B------:R-:W-:Y:S02]  /*1960*/  IMAD R17, R23, UR5, R12 ;  /* 0x0000000517117c24 */ /* 0x000fe4000f8e020c */
[----:B------:R-:W-:Y:S01]  /*1970*/  IMAD.IADD R13, R59, 0x1, R13 ;  /* 0x000000013b0d7824 */ /* 0x000fe200078e020d */
[----:B------:R-:W-:Y:S01]  /*1980*/  ISETP.GT.AND P2, PT, R7, RZ, P0 ;  /* 0x000000ff0700720c */ /* 0x000fe20000744270 */
[----:B------:R-:W-:-:S12]  /*1990*/  @!P1 BRA `(.L_x_22) ;  /* 0x0000001800189947 */ /* 0x000fd80003800000 */
[----:B------:R-:W-:Y:S01]  /*19a0*/  IADD3 R10, P1, R6, R14, RZ ;  /* 0x0000000e060a7210 */ /* 0x000fe20007f3e0ff */
[----:B------:R-:W-:Y:S01]  /*19b0*/  ULDC.64 UR6, c[0x0][0x5c0] ;  /* 0x0001700000067ab9 */ /* 0x000fe20000000a00 */
[----:B------:R-:W-:Y:S01]  /*19c0*/  ULDC.64 UR8, c[0x0][0x5b0] ;  /* 0x00016c0000087ab9 */ /* 0x000fe20000000a00 */
[----:B------:R-:W-:Y:S01]  /*19d0*/  IMAD R19, R16, UR6, RZ ;  /* 0x0000000610137c24 */ /* 0x000fe2000f8e02ff */
[----:B------:R-:W-:Y:S01]  /*19e0*/  ULDC.64 UR10, c[0x0][0x5a8] ;  /* 0x00016a00000a7ab9 */ /* 0x000fe20000000a00 */
[----:B------:R-:W-:Y:S02]  /*19f0*/  IMAD.X R11, R3, 0x1, R15, P1 ;  /* 0x00000001030b7824 */ /* 0x000fe400008e060f */
[C---:B------:R-:W-:Y:S02]  /*1a00*/  IMAD R60, R4.reuse, UR7, R19 ;  /* 0x00000007043c7c24 */ /* 0x040fe4000f8e0213 */
[----:B------:R-:W-:-:S04]  /*1a10*/  IMAD.WIDE.U32 R10, R4, UR6, R10 ;  /* 0x00000006040a7c25 */ /* 0x000fc8000f8e000a */
[----:B------:R-:W-:Y:S02]  /*1a20*/  IMAD.IADD R11, R11, 0x1, R60 ;  /* 0x000000010b0b7824 */ /* 0x000fe400078e023c */
[----:B------:R-:W-:Y:S02]  /*1a30*/  IMAD R61, R57, UR8, RZ ;  /* 0x00000008393d7c24 */ /* 0x000fe4000f8e02ff */
[----:B------:R-:W-:-:S04]  /*1a40*/  IMAD.WIDE.U32 R20, R23, UR4, R10 ;  /* 0x0000000417147c25 */ /* 0x000fc8000f8e000a */
[----:B------:R-:W-:Y:S02]  /*1a50*/  IMAD.IADD R19, R17, 0x1, R21 ;  /* 0x0000000111137824 */ /* 0x000fe400078e0215 */
[----:B------:R-:W-:Y:S02]  /*1a60*/  IMAD.MOV.U32 R18, RZ, RZ, R20 ;  /* 0x000000ffff127224 */ /* 0x000fe400078e0014 */
[C---:B------:R-:W-:Y:S02]  /*1a70*/  IMAD R61, R56.reuse, UR9, R61 ;  /* 0x00000009383d7c24 */ /* 0x040fe4000f8e023d */
[----:B------:R-:W-:-:S04]  /*1a80*/  IMAD.WIDE.U32 R10, R56, UR8, R18 ;  /* 0x00000008380a7c25 */ /* 0x000fc8000f8e0012 */
[----:B------:R-:W-:Y:S01]  /*1a90*/  IMAD.IADD R11, R11, 0x1, R61 ;  /* 0x000000010b0b7824 */ /* 0x000fe200078e023d */
[----:B------:R-:W-:-:S04]  /*1aa0*/  LEA R62, P1, R10, UR10, 0x1 ;  /* 0x0000000a0a3e7c11 */ /* 0x000fc8000f8208ff */
[----:B------:R-:W-:-:S05]  /*1ab0*/  LEA.HI.X R63, R10, UR11, R11, 0x1, P1 ;  /* 0x0000000b0a3f7c11 */ /* 0x000fca00088f0c0b */
[----:B------:R0:W2:Y:S01]  /*1ac0*/  @P2 LDG.E.LTC128B.U16 R59, desc[UR12][R62.64] ;  /* 0x0000000c3e3b2981 */ /* 0x0000a2000c1e1520 */
[----:B------:R-:W-:Y:S01]  /*1ad0*/  IMAD.WIDE.U32 R22, R23, UR4, RZ ;  /* 0x0000000417167c25 */ /* 0x000fe2000f8e00ff */
[----:B------:R-:W-:Y:S01]  /*1ae0*/  ULDC.64 UR4, c[0x0][0x5c8] ;  /* 0x0001720000047ab9 */ /* 0x000fe20000000a00 */
[----:B------:R-:W-:Y:S01]  /*1af0*/  ISETP.GT.AND P1, PT, R5, 0x1, PT ;  /* 0x000000010500780c */ /* 0x000fe20003f24270 */
[----:B------:R-:W-:Y:S01]  /*1b00*/  BSSY B0, `(.L_x_23) ;  /* 0x0000016000007945 */ /* 0x000fe20003800000 */
[----:B------:R-:W-:Y:S02]  /*1b10*/  IMAD.IADD R17, R23, 0x1, R17 ;  /* 0x0000000117117824 */ /* 0x000fe400078e0211 */
[----:B------:R-:W-:-:S04]  /*1b20*/  IMAD.MOV.U32 R16, RZ, RZ, R22 ;  /* 0x000000ffff107224 */ /* 0x000fc800078e0016 */
[----:B------:R-:W-:-:S04]  /*1b30*/  IMAD.WIDE.U32 R10, R56, UR8, R16 ;  /* 0x00000008380a7c25 */ /* 0x000fc8000f8e0010 */
[----:B------:R-:W-:Y:S02]  /*1b40*/  IMAD.IADD R11, R61, 0x1, R11 ;  /* 0x000000013d0b7824 */ /* 0x000fe400078e020b */
[----:B------:R-:W-:-:S04]  /*1b50*/  IMAD.WIDE.U32 R10, R4, UR6, R10 ;  /* 0x00000006040a7c25 */ /* 0x000fc8000f8e000a */
[----:B------:R-:W-:Y:S01]  /*1b60*/  IMAD.IADD R11, R60, 0x1, R11 ;  /* 0x000000013c0b7824 */ /* 0x000fe200078e020b */
[----:B0-----:R-:W-:Y:S02]  /*1b70*/  IADD3 R62, P4, P5, R6, R10, R14 ;  /* 0x0000000a063e7210 */ /* 0x001fe40007d9e00e */
[C---:B------:R-:W-:Y:S02]  /*1b80*/  LEA R10, P3, R58.reuse, UR4, 0x1 ;  /* 0x000000043a0a7c11 */ /* 0x040fe4000f8608ff */
[----:B------:R-:W-:Y:S02]  /*1b90*/  IADD3.X R63, R3, R11, R15, P4, P5 ;  /* 0x0000000b033f7210 */ /* 0x000fe400027ea40f */
[----:B------:R-:W-:Y:S02]  /*1ba0*/  LEA.HI.X R11, R58, UR5, R13, 0x1, P3 ;  /* 0x000000053a0b7c11 */ /* 0x000fe400098f0c0d */
[----:B------:R-:W-:Y:S02]  /*1bb0*/  ISETP.GT.AND P3, PT, R7, RZ, P1 ;  /* 0x000000ff0700720c */ /* 0x000fe40000f64270 */
[----:B------:R-:W-:-:S04]  /*1bc0*/  LEA R12, P4, R62, UR10, 0x1 ;  /* 0x0000000a3e0c7c11 */ /* 0x000fc8000f8808ff */
[----:B------:R-:W-:Y:S01]  /*1bd0*/  LEA.HI.X R13, R62, UR11, R63, 0x1, P4 ;  /* 0x0000000b3e0d7c11 */ /* 0x000fe2000a0f0c3f */
[----:B--2---:R-:W-:-:S05]  /*1be0*/  HADD2.F32 R65, -RZ, R59.H0_H0 ;  /* 0x2000003bff417230 */ /* 0x004fca0000004100 */
[----:B------:R-:W-:-:S04]  /*1bf0*/  FMUL R65, R65, R2 ;  /* 0x0000000241417220 */ /* 0x000fc80000400000 */
[----:B------:R-:W-:Y:S01]  /*1c00*/  FFMA R65, R24, R0, R65 ;  /* 0x0000000018417223 */ /* 0x000fe20000000041 */
[----:B------:R-:W-:-:S04]  /*1c10*/  PRMT R24, R59, 0x7610, R24 ;  /* 0x000076103b187816 */ /* 0x000fc80000000018 */
[----:B------:R-:W-:-:S05]  /*1c20*/  F2FP.F16.F32.PACK_AB R65, RZ, R65 ;  /* 0x00000041ff41723e */ /* 0x000fca00000000ff */
[----:B------:R0:W-:Y:S01]  /*1c30*/  @P2 STG.E.U16 desc[UR12][R10.64], R65 ;  /* 0x000000410a002986 */ /* 0x0001e2000c10150c */
[----:B------:R-:W-:Y:S05]  /*1c40*/  @!P3 BRA `(.L_x_24) ;  /* 0x000000000004b947 */ /* 0x000fea0003800000 */
[----:B------:R1:W5:Y:S02]  /*1c50*/  LDG.E.LTC128B.U16 R24, desc[UR12][R12.64+0x2] ;  /* 0x0000020c0c187981 */ /* 0x000364000c1e1520 */
.L_x_24:
[----:B------:R-:W-:Y:S05]  /*1c60*/  BSYNC B0 ;  /* 0x0000000000007941 */ /* 0x000fea0003800000 */
.L_x_23:
[----:B------:R-:W-:Y:S01]  /*1c70*/  USHF.L.U32 UR5, UR8, 0x3, URZ ;  /* 0x0000000308057899 */ /* 0x000fe2000800063f */
[----:B-----5:R-:W-:Y:S01]  /*1c80*/  HADD2.F32 R21, -RZ, R24.H0_H0 ;  /* 0x20000018ff157230 */ /* 0x020fe20000004100 */
[----:B------:R-:W-:Y:S01]  /*1c90*/  USHF.L.U64.HI UR4, UR8, 0x3, UR9 ;  /* 0x0000000308047899 */ /* 0x000fe20008010209 */
[----:B------:R-:W-:-:S03]  /*1ca0*/  ISETP.GT.AND P0, PT, R7, 0x8, P0 ;  /* 0x000000080700780c */ /* 0x000fc60000704270 */
[----:B------:R-:W-:Y:S02]  /*1cb0*/  IMAD.U32 R58, RZ, RZ, UR5 ;  /* 0x00000005ff3a7e24 */ /* 0x000fe4000f8e00ff */
[----:B------:R-:W-:Y:S01]  /*1cc0*/  FMUL R16, R21, R2 ;  /* 0x0000000215107220 */ /* 0x000fe20000400000 */
[----:B------:R-:W-:-:S03]  /*1cd0*/  IMAD.U32 R59, RZ, RZ, UR4 ;  /* 0x00000004ff3b7e24 */ /* 0x000fc6000f8e00ff */
[----:B------:R-:W-:Y:S01]  /*1ce0*/  FFMA R16, R25, R0, R16 ;  /* 0x0000000019107223 */ /* 0x000fe20000000010 */
[----:B------:R-:W-:-:S04]  /*1cf0*/  IMAD.WIDE.U32 R58, R56, UR8, R58 ;  /* 0x00000008383a7c25 */ /* 0x000fc8000f8e003a */
[----:B------:R-:W-:Y:S01]  /*1d00*/  IMAD.IADD R61, R61, 0x1, R59 ;  /* 0x000000013d3d7824 */ /* 0x000fe200078e023b */
[----:B------:R-:W-:Y:S02]  /*1d10*/  IADD3 R20, P2, R20, R58, RZ ;  /* 0x0000003a14147210 */ /* 0x000fe40007f5e0ff */
[----:B------:R-:W-:-:S03]  /*1d20*/  F2FP.F16.F32.PACK_AB R16, RZ, R16 ;  /* 0x00000010ff10723e */ /* 0x000fc600000000ff */
[----:B------:R-:W-:Y:S01]  /*1d30*/  IMAD.X R19, R61, 0x1, R19, P2 ;  /* 0x000000013d137824 */ /* 0x000fe200010e0613 */
[----:B------:R-:W-:Y:S02]  /*1d40*/  LEA R18, P2, R20, UR10, 0x1 ;  /* 0x0000000a14127c11 */ /* 0x000fe4000f8408ff */
[----:B------:R-:W-:Y:S02]  /*1d50*/  PRMT R23, R16, 0x7610, R23 ;  /* 0x0000761010177816 */ /* 0x000fe40000000017 */
[----:B------:R-:W-:Y:S02]  /*1d60*/  PRMT R16, R24, 0x7610, R16 ;  /* 0x0000761018107816 */ /* 0x000fe40000000010 */
[----:B------:R-:W-:Y:S01]  /*1d70*/  LEA.HI.X R19, R20, UR11, R19, 0x1, P2 ;  /* 0x0000000b14137c11 */ /* 0x000fe200090f0c13 */
[----:B------:R2:W-:Y:S04]  /*1d80*/  @P3 STG.E.U16 desc[UR12][R10.64+0x2], R23 ;  /* 0x000002170a003986 */ /* 0x0005e8000c10150c */
[----:B------:R-:W3:Y:S01]  /*1d90*/  @P0 LDG.E.LTC128B.U16 R16, desc[UR12][R18.64] ;  /* 0x0000000c12100981 */ /* 0x000ee2000c1e1520 */
[----:B------:R-:W-:Y:S01]  /*1da0*/  IADD3 R20, P2, R22, R58, RZ ;  /* 0x0000003a16147210 */ /* 0x000fe20007f5e0ff */
[----:B------:R-:W-:Y:S01]  /*1db0*/  BSSY B0, `(.L_x_25) ;  /* 0x0000013000007945 */ /* 0x000fe20003800000 */
[----:B------:R-:W-:-:S03]  /*1dc0*/  ISETP.GT.AND P1, PT, R7, 0x8, P1 ;  /* 0x000000080700780c */ /* 0x000fc60000f24270 */
[----:B------:R-:W-:Y:S02]  /*1dd0*/  IMAD.X R21, R61, 0x1, R17, P2 ;  /* 0x000000013d157824 */ /* 0x000fe400010e0611 */
[----:B------:R-:W-:-:S03]  /*1de0*/  IMAD.WIDE.U32 R20, R4, UR6, R20 ;  /* 0x0000000604147c25 */ /* 0x000fc6000f8e0014 */
[----:B------:R-:W-:Y:S01]  /*1df0*/  IADD3 R6, P2, P3, R6, R20, R14 ;  /* 0x0000001406067210 */ /* 0x000fe20007b5e00e */
[----:B------:R-:W-:Y:S01]  /*1e00*/  IMAD.IADD R14, R60, 0x1, R21 ;  /* 0x000000013c0e7824 */ /* 0x000fe200078e0215 */
[----:B------:R-:W-:-:S04]  /*1e10*/  SHF.L.U64.HI R21, R9, 0x1, R8 ;  /* 0x0000000109157819 */ /* 0x000fc80000010208 */
[----:B------:R-:W-:Y:S02]  /*1e20*/  IADD3.X R3, R3, R14, R15, P2, P3 ;  /* 0x0000000e03037210 */ /* 0x000fe400017e640f */
[----:B------:R-:W-:Y:S02]  /*1e30*/  LEA R14, P2, R9, R10, 0x1 ;  /* 0x0000000a090e7211 */ /* 0x000fe400078408ff */
[----:B------:R-:W-:-:S03]  /*1e40*/  LEA R8, P3, R6, UR10, 0x1 ;  /* 0x0000000a06087c11 */ /* 0x000fc6000f8608ff */
[----:B------:R-:W-:Y:S01]  /*1e50*/  IMAD.X R15, R21, 0x1, R11, P2 ;  /* 0x00000001150f7824 */ /* 0x000fe200010e060b */
[----:B------:R-:W-:Y:S01]  /*1e60*/  LEA.HI.X R9, R6, UR11, R3, 0x1, P3 ;  /* 0x0000000b06097c11 */ /* 0x000fe200098f0c03 */
[----:B---3--:R-:W-:-:S05]  /*1e70*/  HADD2.F32 R17, -RZ, R16.H0_H0 ;  /* 0x20000010ff117230 */ /* 0x008fca0000004100 */
[----:B------:R-:W-:-:S04]  /*1e80*/  FMUL R17, R17, R2 ;  /* 0x0000000211117220 */ /* 0x000fc80000400000 */
[----:B------:R-:W-:-:S05]  /*1e90*/  FFMA R17, R26, R0, R17 ;  /* 0x000000001a117223 */ /* 0x000fca0000000011 */
[----:B------:R-:W-:-:S05]  /*1ea0*/  F2FP.F16.F32.PACK_AB R17, RZ, R17 ;  /* 0x00000011ff11723e */ /* 0x000fca00000000ff */
[----:B------:R2:W-:Y:S01]  /*1eb0*/  @P0 STG.E.U16 desc[UR12][R14.64], R17 ;  /* 0x000000110e000986 */ /* 0x0005e2000c10150c */
[----:B------:R-:W-:Y:S05]  /*1ec0*/  @!P1 BRA `(.L_x_26) ;  /* 0x0000000000049947 */ /* 0x000fea0003800000 */
[----:B------:R3:W5:Y:S02]  /*1ed0*/  LDG.E.LTC128B.U16 R16, desc[UR12][R8.64+0x2] ;  /* 0x0000020c08107981 */ /* 0x000764000c1e1520 */
.L_x_26:
[----:B------:R-:W-:Y:S05]  /*1ee0*/  BSYNC B0 ;  /* 0x0000000000007941 */ /* 0x000fea0003800000 */
.L_x_25:
[----:B-----5:R-:W-:Y:S01]  /*1ef0*/  HADD2.F32 R3, -RZ, R16.H0_H0 ;  /* 0x20000010ff037230 */ /* 0x020fe20000004100 */
[----:B------:R-:W-:Y:S01]  /*1f00*/  ISETP.GT.AND P0, PT, R5, 0x8, PT ;  /* 0x000000080500780c */ /* 0x000fe20003f04270 */
[----:B------:R-:W-:Y:S03]  /*1f10*/  BSSY B0, `(.L_x_27) ;  /* 0x0000008000007945 */ /* 0x000fe60003800000 */
[----:B------:R-:W-:Y:S01]  /*1f20*/  FMUL R4, R3, R2 ;  /* 0x0000000203047220 */ /* 0x000fe20000400000 */
[----:B------:R-:W-:-:S03]  /*1f30*/  ISETP.GT.AND P2, PT, R7, RZ, P0 ;  /* 0x000000ff0700720c */ /* 0x000fc60000744270 */
[----:B------:R-:W-:-:S05]  /*1f40*/  FFMA R4, R27, R0, R4 ;  /* 0x000000001b047223 */ /* 0x000fca0000000004 */
[----:B------:R-:W-:-:S05]  /*1f50*/  F2FP.F16.F32.PACK_AB R4, RZ, R4 ;  /* 0x00000004ff04723e */ /* 0x000fca00000000ff */
[----:B------:R4:W-:Y:S01]  /*1f60*/  @P1 STG.E.U16 desc[UR12][R14.64+0x2], R4 ;  /* 0x000002040e001986 */ /* 0x0009e2000c10150c */
[----:B------:R-:W-:Y:S05]  /*1f70*/  @!P2 BRA `(.L_x_28) ;  /* 0x000000000004a947 */ /* 0x000fea0003800000 */
[----:B------:R0:W5:Y:S02]  /*1f80*/  LDG.E.LTC128B.U16 R16, desc[UR12][R12.64+0x10] ;  /* 0x0000100c0c107981 */ /* 0x000164000c1e1520 */
.L_x_28:
[----:B------:R-:W-:Y:S05]  /*1f90*/  BSYNC B0 ;  /* 0x0000000000007941 */ /* 0x000fea0003800000 */
.L_x_27:
        /* <DEDUP_REMOVED lines=10> */
.L_x_30:
[----:B------:R-:W-:Y:S05]  /*2040*/  BSYNC B0 ;  /* 0x0000000000007941 */ /* 0x000fea0003800000 */
.L_x_29:
[----:B0----5:R-:W-:Y:S01]  /*2050*/  HADD2.F32 R3, -RZ, R16.H0_H0 ;  /* 0x20000010ff037230 */ /* 0x021fe20000004100 */
[----:B------:R-:W-:Y:S01]  /*2060*/  ISETP.GT.AND P0, PT, R7, 0x8, P0 ;  /* 0x000000080700780c */ /* 0x000fe20000704270 */
[----:B------:R-:W-:Y:S03]  /*2070*/  BSSY B0, `(.L_x_31) ;  /* 0x0000007000007945 */ /* 0x000fe60003800000 */
[----:B----4-:R-:W-:-:S04]  /*2080*/  FMUL R4, R3, R2 ;  /* 0x0000000203047220 */ /* 0x010fc80000400000 */
[----:B------:R-:W-:-:S05]  /*2090*/  FFMA R4, R29, R0, R4 ;  /* 0x000000001d047223 */ /* 0x000fca0000000004 */
[----:B------:R-:W-:-:S05]  /*20a0*/  F2FP.F16.F32.PACK_AB R4, RZ, R4 ;  /* 0x00000004ff04723e */ /* 0x000fca00000000ff */
[----:B------:R0:W-:Y:S01]  /*20b0*/  @P3 STG.E.U16 desc[UR12][R10.64+0x12], R4 ;  /* 0x000012040a003986 */ /* 0x0001e2000c10150c */
[----:B------:R-:W-:Y:S05]  /*20c0*/  @!P0 BRA `(.L_x_32) ;  /* 0x0000000000048947 */ /* 0x000fea0003800000 */
[----:B------:R4:W5:Y:S02]  /*20d0*/  LDG.E.LTC128B.U16 R16, desc[UR12][R8.64+0x10] ;  /* 0x0000100c08107981 */ /* 0x000964000c1e1520 */
.L_x_32:
[----:B------:R-:W-:Y:S05]  /*20e0*/  BSYNC B0 ;  /* 0x0000000000007941 */ /* 0x000fea0003800000 */
.L_x_31:
[----:B-----5:R-:W-:Y:S01]  /*20f0*/  HADD2.F32 R3, -RZ, R16.H0_H0 ;  /* 0x20000010ff037230 */ /* 0x020fe20000004100 */
[----:B------:R-:W-:Y:S01]  /*2100*/  ISETP.GT.AND P1, PT, R7, 0x8, P1 ;  /* 0x000000080700780c */ /* 0x000fe20000f24270 */
[----:B------:R-:W-:Y:S03]  /*2110*/  BSSY B0, `(.L_x_33) ;  /* 0x0000007000007945 */ /* 0x000fe60003800000 */
[----:B------:R-:W-:-:S04]  /*2120*/  FMUL R3, R3, R2 ;  /* 0x0000000203037220 */ /* 0x000fc80000400000 */
[----:B------:R-:W-:-:S05]  /*2130*/  FFMA R3, R30, R0, R3 ;  /* 0x000000001e037223 */ /* 0x000fca0000000003 */
[----:B------:R-:W-:-:S05]  /*2140*/  F2FP.F16.F32.PACK_AB R3, RZ, R3 ;  /* 0x00000003ff03723e */ /* 0x000fca00000000ff */
[----:B------:R0:W-:Y:S01]  /*2150*/  @P0 STG.E.U16 desc[UR12][R14.64+0x10], R3 ;  /* 0x000010030e000986 */ /* 0x0001e2000c10150c */
[----:B------:R-:W-:Y:S05]  /*2160*/  @!P1 BRA `(.L_x_34) ;  /* 0x0000000000049947 */ /* 0x000fea0003800000 */
[----:B------:R0:W5:Y:S02]  /*2170*/  LDG.E.LTC128B.U16 R16, desc[UR12][R8.64+0x12] ;  /* 0x0000120c08107981 */ /* 0x000164000c1e1520 */
.L_x_34:
[----:B------:R-:W-:Y:S05]  /*2180*/  BSYNC B0 ;  /* 0x0000000000007941 */ /* 0x000fea0003800000 */
.L_x_33:
[----:B0----5:R-:W-:Y:S01]  /*2190*/  HADD2.F32 R3, -RZ, R16.H0_H0 ;  /* 0x20000010ff037230 */ /* 0x021fe20000004100 */
        /* <DEDUP_REMOVED lines=9> */
.L_x_36:
[----:B------:R-:W-:Y:S05]  /*2230*/  BSYNC B0 ;  /* 0x0000000000007941 */ /* 0x000fea0003800000 */
.L_x_35:
        /* <DEDUP_REMOVED lines=10> */
.L_x_38:
[----:B------:R-:W-:Y:S05]  /*22e0*/  BSYNC B0 ;  /* 0x0000000000007941 */ /* 0x000fea0003800000 */
.L_x_37:
[----:B0----5:R-:W-:Y:S01]  /*22f0*/  HADD2.F32 R3, -RZ, R16.H0_H0 ;  /* 0x20000010ff037230 */ /* 0x021fe20000004100 */
        /* <DEDUP_REMOVED lines=8> */
.L_x_40:
[----:B------:R-:W-:Y:S05]  /*2380*/  BSYNC B0 ;  /* 0x0000000000007941 */ /* 0x000fea0003800000 */
.L_x_39:
        /* <DEDUP_REMOVED lines=9> */
.L_x_42:
[----:B------:R-:W-:Y:S05]  /*2420*/  BSYNC B0 ;  /* 0x0000000000007941 */ /* 0x000fea0003800000 */
.L_x_41:
        /* <DEDUP_REMOVED lines=10> */
.L_x_44:
[----:B------:R-:W-:Y:S05]  /*24d0*/  BSYNC B0 ;  /* 0x0000000000007941 */ /* 0x000fea0003800000 */
.L_x_43:
        /* <DEDUP_REMOVED lines=10> */
.L_x_46:
[----:B------:R-:W-:Y:S05]  /*2580*/  BSYNC B0 ;  /* 0x0000000000007941 */ /* 0x000fea0003800000 */
.L_x_45:
        /* <DEDUP_REMOVED lines=9> */
.L_x_48:
[----:B------:R-:W-:Y:S05]  /*2620*/  BSYNC B0 ;  /* 0x0000000000007941 */ /* 0x000fea0003800000 */
.L_x_47:
        /* <DEDUP_REMOVED lines=9> */
.L_x_50:
[----:B------:R-:W-:Y:S05]  /*26c0*/  BSYNC B0 ;  /* 0x0000000000007941 */ /* 0x000fea0003800000 */
.L_x_49:
        /* <DEDUP_REMOVED lines=10> */
.L_x_52:
[----:B------:R-:W-:Y:S05]  /*2770*/  BSYNC B0 ;  /* 0x0000000000007941 */ /* 0x000fea0003800000 */
.L_x_51:
        /* <DEDUP_REMOVED lines=10> */
.L_x_54:
[----:B------:R-:W-:Y:S05]  /*2820*/  BSYNC B0 ;  /* 0x0000000000007941 */ /* 0x000fea0003800000 */
.L_x_53:
        /* <DEDUP_REMOVED lines=9> */
.L_x_56:
[----:B------:R-:W-:Y:S05]  /*28c0*/  BSYNC B0 ;  /* 0x0000000000007941 */ /* 0x000fea0003800000 */
.L_x_55:
        /* <DEDUP_REMOVED lines=9> */
.L_x_58:
[----:B------:R-:W-:Y:S05]  /*2960*/  BSYNC B0 ;  /* 0x0000000000007941 */ /* 0x000fea0003800000 */
.L_x_57:
        /* <DEDUP_REMOVED lines=10> */
.L_x_60:
[----:B------:R-:W-:Y:S05]  /*2a10*/  BSYNC B0 ;  /* 0x0000000000007941 */ /* 0x000fea0003800000 */
.L_x_59:
        /* <DEDUP_REMOVED lines=10> */
.L_x_62:
[----:B------:R-:W-:Y:S05]  /*2ac0*/  BSYNC B0 ;  /* 0x0000000000007941 */ /* 0x000fea0003800000 */
.L_x_61:
        /* <DEDUP_REMOVED lines=9> */
.L_x_64:
[----:B------:R-:W-:Y:S05]  /*2b60*/  BSYNC B0 ;  /* 0x0000000000007941 */ /* 0x000fea0003800000 */
.L_x_63:
        /* <DEDUP_REMOVED lines=9> */
.L_x_66:
[----:B------:R-:W-:Y:S05]  /*2c00*/  BSYNC B0 ;  /* 0x0000000000007941 */ /* 0x000fea0003800000 */
.L_x_65:
        /* <DEDUP_REMOVED lines=10> */
.L_x_68:
[----:B------:R-:W-:Y:S05]  /*2cb0*/  BSYNC B0 ;  /* 0x0000000000007941 */ /* 0x000fea0003800000 */
.L_x_67:
        /* <DEDUP_REMOVED lines=10> */
.L_x_70:
[----:B------:R-:W-:Y:S05]  /*2d60*/  BSYNC B0 ;  /* 0x0000000000007941 */ /* 0x000fea0003800000 */
.L_x_69:
        /* <DEDUP_REMOVED lines=9> */
.L_x_72:
[----:B------:R-:W-:Y:S05]  /*2e00*/  BSYNC B0 ;  /* 0x0000000000007941 */ /* 0x000fea0003800000 */
.L_x_71:
        /* <DEDUP_REMOVED lines=9> */
.L_x_74:
[----:B------:R-:W-:Y:S05]  /*2ea0*/  BSYNC B0 ;  /* 0x0000000000007941 */ /* 0x000fea0003800000 */
.L_x_73:
        /* <DEDUP_REMOVED lines=10> */
.L_x_76:
[----:B------:R-:W-:Y:S05]  /*2f50*/  BSYNC B0 ;  /* 0x0000000000007941 */ /* 0x000fea0003800000 */
.L_x_75:
[----:B-----5:R-:W-:Y:S01]  /*2f60*/  HADD2.F32 R3, -RZ, R16.H0_H0 ;  /* 0x20000010ff037230 */ /* 0x020fe20000004100 */
[----:B------:R-:W-:Y:S01]  /*2f70*/  ISETP.GT.AND P1, PT, R5, 0x39, PT ;  /* 0x000000390500780c */ /* 0x000fe20003f24270 */
[----:B0-----:R-:W-:Y:S01]  /*2f80*/  @P2 IMAD.MOV.U32 R4, RZ, RZ, R10 ;  /* 0x000000ffff042224 */ /* 0x001fe200078e000a */
[----:B------:R-:W-:Y:S01]  /*2f90*/  BSSY B0, `(.L_x_77) ;  /* 0x0000009000007945 */ /* 0x000fe20003800000 */
[----:B------:R-:W-:Y:S02]  /*2fa0*/  @P2 IMAD.MOV.U32 R5, RZ, RZ, R11 ;  /* 0x000000ffff052224 */ /* 0x000fe400078e000b */
[----:B------:R-:W-:Y:S01]  /*2fb0*/  FMUL R3, R3, R2 ;  /* 0x0000000203037220 */ /* 0x000fe20000400000 */
[----:B------:R-:W-:-:S03]  /*2fc0*/  ISETP.GT.AND P3, PT, R7, RZ, P1 ;  /* 0x000000ff0700720c */ /* 0x000fc60000f64270 */
[----:B------:R-:W-:-:S05]  /*2fd0*/  FFMA R3, R52, R0, R3 ;  /* 0x0000000034037223 */ /* 0x000fca0000000003 */
[----:B------:R-:W-:-:S05]  /*2fe0*/  F2FP.F16.F32.PACK_AB R3, RZ, R3 ;  /* 0x00000003ff03723e */ /* 0x000fca00000000ff */
[----:B------:R0:W-:Y:S01]  /*2ff0*/  @P2 STG.E.U16 desc[UR12][R4.64+0x70], R3 ;  /* 0x0000700304002986 */ /* 0x0001e2000c10150c */
[----:B------:R-:W-:Y:S05]  /*3000*/  @!P3 BRA `(.L_x_78) ;  /* 0x000000000004b947 */ /* 0x000fea0003800000 */
[----:B------:R0:W5:Y:S02]  /*3010*/  LDG.E.LTC128B.U16 R16, desc[UR12][R12.64+0x72] ;  /* 0x0000720c0c107981 */ /* 0x000164000c1e1520 */
.L_x_78:
[----:B------:R-:W-:Y:S05]  /*3020*/  BSYNC B0 ;  /* 0x0000000000007941 */ /* 0x000fea0003800000 */
.L_x_77:
        /* <DEDUP_REMOVED lines=9> */
.L_x_80:
[----:B------:R-:W-:Y:S05]  /*30c0*/  BSYNC B0 ;  /* 0x0000000000007941 */ /* 0x000fea0003800000 */
.L_x_79:
[----:B-----5:R-:W-:Y:S01]  /*30d0*/  HADD2.F32 R3, -RZ, R16.H0_H0 ;  /* 0x20000010ff037230 */ /* 0x020fe20000004100 */
[----:B------:R-:W-:Y:S01]  /*30e0*/  ISETP.GT.AND P1, PT, R7, 0x8, P1 ;  /* 0x000000080700780c */ /* 0x000fe20000f24270 */
[----:B0-----:R-:W-:Y:S01]  /*30f0*/  @P0 IMAD.MOV.U32 R4, RZ, RZ, R14 ;  /* 0x000000ffff040224 */ /* 0x001fe200078e000e */
[----:B------:R-:W-:Y:S01]  /*3100*/  BSSY B0, `(.L_x_81) ;  /* 0x0000008000007945 */ /* 0x000fe20003800000 */
[----:B------:R-:W-:Y:S02]  /*3110*/  @P0 IMAD.MOV.U32 R5, RZ, RZ, R15 ;  /* 0x000000ffff050224 */ /* 0x000fe400078e000f */
[----:B------:R-:W-:-:S04]  /*3120*/  FMUL R3, R3, R2 ;  /* 0x0000000203037220 */ /* 0x000fc80000400000 */
[----:B------:R-:W-:-:S05]  /*3130*/  FFMA R3, R54, R0, R3 ;  /* 0x0000000036037223 */ /* 0x000fca0000000003 */
[----:B------:R-:W-:-:S05]  /*3140*/  F2FP.F16.F32.PACK_AB R3, RZ, R3 ;  /* 0x00000003ff03723e */ /* 0x000fca00000000ff */
[----:B------:R0:W-:Y:S01]  /*3150*/  @P0 STG.E.U16 desc[UR12][R4.64+0x70], R3 ;  /* 0x0000700304000986 */ /* 0x0001e2000c10150c */
[----:B------:R-:W-:Y:S05]  /*3160*/  @!P1 BRA `(.L_x_82) ;  /* 0x0000000000049947 */ /* 0x000fea0003800000 */
[----:B------:R0:W5:Y:S02]  /*3170*/  LDG.E.LTC128B.U16 R16, desc[UR12][R8.64+0x72] ;  /* 0x0000720c08107981 */ /* 0x000164000c1e1520 */
.L_x_82:
[----:B------:R-:W-:Y:S05]  /*3180*/  BSYNC B0 ;  /* 0x0000000000007941 */ /* 0x000fea0003800000 */
.L_x_81:
[----:B0----5:R-:W-:-:S05]  /*3190*/  HADD2.F32 R3, -RZ, R16.H0_H0 ;  /* 0x20000010ff037230 */ /* 0x021fca0000004100 */
[----:B------:R-:W-:-:S04]  /*31a0*/  FMUL R2, R3, R2 ;  /* 0x0000000203027220 */ /* 0x000fc80000400000 */
[----:B------:R-:W-:Y:S01]  /*31b0*/  FFMA R2, R55, R0, R2 ;  /* 0x0000000037027223 */ /* 0x000fe20000000002 */
[----:B------:R-:W-:Y:S06]  /*31c0*/  @!P1 EXIT ;  /* 0x000000000000994d */ /* 0x000fec0003800000 */
[----:B------:R-:W-:-:S05]  /*31d0*/  F2FP.F16.F32.PACK_AB R2, RZ, R2 ;  /* 0x00000002ff02723e */ /* 0x000fca00000000ff */
[----:B------:R-:W-:Y:S01]  /*31e0*/  STG.E.U16 desc[UR12][R14.64+0x72], R2 ;  /* 0x000072020e007986 */ /* 0x000fe2000c10150c */
[----:B------:R-:W-:Y:S05]  /*31f0*/  EXIT ;  /* 0x000000000000794d */ /* 0x000fea0003800000 */
.L_x_22:
[----:B------:R-:W-:Y:S01]  /*3200*/  ISETP.GT.AND P3, PT, R5, 0x1, PT ;  /* 0x000000010500780c */ /* 0x000fe20003f64270 */
[----:B------:R-:W-:Y:S01]  /*3210*/  ULDC.64 UR4, c[0x0][0x5c8] ;  /* 0x0001720000047ab9 */ /* 0x000fe20000000a00 */
[-C--:B------:R-:W-:Y:S01]  /*3220*/  FMUL R24, R24, R0.reuse ;  /* 0x0000000018187220 */ /* 0x080fe20000400000 */
[-C--:B------:R-:W-:Y:S01]  /*3230*/  FMUL R25, R25, R0.reuse ;  /* 0x0000000019197220 */ /* 0x080fe20000400000 */
[----:B------:R-:W-:Y:S01]  /*3240*/  ISETP.GT.AND P1, PT, R7, RZ, P3 ;  /* 0x000000ff0700720c */ /* 0x000fe20001f24270 */
[-C--:B------:R-:W-:Y:S01]  /*3250*/  FMUL R26, R26, R0.reuse ;  /* 0x000000001a1a7220 */ /* 0x080fe20000400000 */
[----:B------:R-:W-:Y:S01]  /*3260*/  LEA R2, P4, R58, UR4, 0x1 ;  /* 0x000000043a027c11 */ /* 0x000fe2000f8808ff */
[----:B------:R-:W-:Y:S01]  /*3270*/  FMUL R27, R27, R0 ;  /* 0x000000001b1b7220 */ /* 0x000fe20000400000 */
[----:B------:R-:W-:Y:S01]  /*3280*/  F2FP.F16.F32.PACK_AB R24, RZ, R24 ;  /* 0x00000018ff18723e */ /* 0x000fe200000000ff */
[-C--:B------:R-:W-:Y:S01]  /*3290*/  FMUL R28, R28, R0.reuse ;  /* 0x000000001c1c7220 */ /* 0x080fe20000400000 */
[----:B------:R-:W-:Y:S01]  /*32a0*/  LEA.HI.X R3, R58, UR5, R13, 0x1, P4 ;  /* 0x000000053a037c11 */ /* 0x000fe2000a0f0c0d */
[-C--:B------:R-:W-:Y:S01]  /*32b0*/  FMUL R29, R29, R0.reuse ;  /* 0x000000001d1d7220 */ /* 0x080fe20000400000 */
[----:B------:R-:W-:Y:S01]  /*32c0*/  F2FP.F16.F32.PACK_AB R25, RZ, R25 ;  /* 0x00000019ff19723e */ /* 0x000fe200000000ff */
[-C--:B------:R-:W-:Y:S01]  /*32d0*/  FMUL R30, R30, R0.reuse ;  /* 0x000000001e1e7220 */ /* 0x080fe20000400000 */
[----:B------:R-:W-:Y:S01]  /*32e0*/  SHF.L.U64.HI R11, R9, 0x1, R8 ;  /* 0x00000001090b7819 */ /* 0x000fe20000010208 */
[----:B------:R-:W-:Y:S01]  /*32f0*/  @P2 STG.E.U16 desc[UR12][R2.64], R24 ;  /* 0x0000001802002986 */ /* 0x000fe2000c10150c */
[----:B------:R-:W-:Y:S01]  /*3300*/  ISETP.GT.AND P2, PT, R7, 0x8, P0 ;  /* 0x000000080700780c */ /* 0x000fe20000744270 */
[----:B------:R-:W-:Y:S01]  /*3310*/  FMUL R31, R31, R0 ;  /* 0x000000001f1f7220 */ /* 0x000fe20000400000 */
[----:B------:R-:W-:Y:S01]  /*3320*/  LEA R8, P5, R9, R2, 0x1 ;  /* 0x0000000209087211 */ /* 0x000fe200078a08ff */
[----:B------:R-:W-:Y:S01]  /*3330*/  @P1 STG.E.U16 desc[UR12][R2.64+0x2], R25 ;  /* 0x0000021902001986 */ /* 0x000fe2000c10150c */
[----:B------:R-:W-:Y:S01]  /*3340*/  ISETP.GT.AND P1, PT, R5, 0x8, PT ;  /* 0x000000080500780c */ /* 0x000fe20003f24270 */
[-C--:B------:R-:W-:Y:S01]  /*3350*/  FMUL R32, R32, R0.reuse ;  /* 0x0000000020207220 */ /* 0x080fe20000400000 */
[----:B------:R-:W-:Y:S01]  /*3360*/  ISETP.GT.AND P3, PT, R7, 0x8, P3 ;  /* 0x000000080700780c */ /* 0x000fe20001f64270 */
[----:B------:R-:W-:Y:S01]  /*3370*/  IMAD.X R9, R11, 0x1, R3, P5 ;  /* 0x000000010b097824 */ /* 0x000fe200028e0603 */
[----:B------:R-:W-:Y:S01]  /*3380*/  ISETP.GT.AND P0, PT, R5, 0x9, PT ;  /* 0x000000090500780c */ /* 0x000fe20003f04270 */
[-C--:B------:R-:W-:Y:S01]  /*3390*/  FMUL R33, R33, R0.reuse ;  /* 0x0000000021217220 */ /* 0x080fe20000400000 */
[C---:B------:R-:W-:Y:S01]  /*33a0*/  ISETP.GT.AND P4, PT, R7.reuse, RZ, P1 ;  /* 0x000000ff0700720c */ /* 0x040fe20000f84270 */
[-C--:B------:R-:W-:Y:S01]  /*33b0*/  FMUL R34, R34, R0.reuse ;  /* 0x0000000022227220 */ /* 0x080fe20000400000 */
[----:B------:R-:W-:Y:S01]  /*33c0*/  ISETP.GT.AND P5, PT, R7, RZ, P0 ;  /* 0x000000ff0700720c */ /* 0x000fe200007a4270 */
[----:B------:R-:W-:Y:S01]  /*33d0*/  FMUL R35, R35, R0 ;  /* 0x0000000023237220 */ /* 0x000fe20000400000 */
[----:B------:R-:W-:Y:S01]  /*33e0*/  F2FP.F16.F32.PACK_AB R26, RZ, R26 ;  /* 0x0000001aff1a723e */ /* 0x000fe200000000ff */
[-C--:B------:R-:W-:Y:S01]  /*33f0*/  FMUL R36, R36, R0.reuse ;  /* 0x0000000024247220 */ /* 0x080fe20000400000 */
[----:B------:R-:W-:Y:S01]  /*3400*/  F2FP.F16.F32.PACK_AB R27, RZ, R27 ;  /* 0x0000001bff1b723e */ /* 0x000fe200000000ff */
[----:B------:R-:W-:Y:S01]  /*3410*/  FMUL R37, R37, R0 ;  /* 0x0000000025257220 */ /* 0x000fe20000400000 */
[----:B------:R-:W-:Y:S01]  /*3420*/  F2FP.F16.F32.PACK_AB R28, RZ, R28 ;  /* 0x0000001cff1c723e */ /* 0x000fe200000000ff */
[----:B------:R-:W-:Y:S01]  /*3430*/  @P2 STG.E.U16 desc[UR12][R8.64], R26 ;  /* 0x0000001a08002986 */ /* 0x000fe2000c10150c */
[----:B------:R-:W-:Y:S01]  /*3440*/  ISETP.GT.AND P1, PT, R7, 0x8, P1 ;  /* 0x000000080700780c */ /* 0x000fe20000f24270 */
[-C--:B------:R-:W-:Y:S01]  /*3450*/  FMUL R38, R38, R0.reuse ;  /* 0x0000000026267220 */ /* 0x080fe20000400000 */
[----:B------:R-:W-:Y:S01]  /*3460*/  F2FP.F16.F32.PACK_AB R29, RZ, R29 ;  /* 0x0000001dff1d723e */ /* 0x000fe200000000ff */
[----:B------:R-:W-:Y:S01]  /*3470*/  @P3 STG.E.U16 desc[UR12][R8.64+0x2], R27 ;  /* 0x0000021b08003986 */ /* 0x000fe2000c10150c */
[----:B------:R-:W-:Y:S01]  /*3480*/  ISETP.GT.AND P3, PT, R5, 0x10, PT ;  /* 0x000000100500780c */ /* 0x000fe20003f64270 */
[-C--:B------:R-:W-:Y:S01]  /*3490*/  FMUL R39, R39, R0.reuse ;  /* 0x0000000027277220 */ /* 0x080fe20000400000 */
[----:B------:R-:W-:Y:S01]  /*34a0*/  ISETP.GT.AND P2, PT, R7, 0x8, P0 ;  /* 0x000000080700780c */ /* 0x000fe20000744270 */
[----:B------:R-:W-:Y:S01]  /*34b0*/  @P4 STG.E.U16 desc[UR12][R2.64+0x10], R28 ;  /* 0x0000101c02004986 */ /* 0x000fe2000c10150c */
[----:B------:R-:W-:Y:S01]  /*34c0*/  ISETP.GT.AND P0, PT, R5, 0x11, PT ;  /* 0x000000110500780c */ /* 0x000fe20003f04270 */
[-C--:B------:R-:W-:Y:S01]  /*34d0*/  FMUL R40, R40, R0.reuse ;  /* 0x0000000028287220 */ /* 0x080fe20000400000 */
[C---:B------:R-:W-:Y:S01]  /*34e0*/  ISETP.GT.AND P4, PT, R7.reuse, RZ, P3 ;  /* 0x000000ff0700720c */ /* 0x040fe20001f84270 */
[----:B------:R-:W-:Y:S01]  /*34f0*/  @P5 STG.E.U16 desc[UR12][R2.64+0x12], R29 ;  /* 0x0000121d02005986 */ /* 0x000fe2000c10150c */
        /* <DEDUP_REMOVED lines=28> */
[C---:B------:R-:W-:Y:S01]  /*36c0*/  ISETP.GT.AND P1, PT, R7.reuse, 0x8, P2 ;  /* 0x000000080700780c */ /* 0x040fe20001724270 */
[-C--:B------:R-:W-:Y:S01]  /*36d0*/  FMUL R50, R50, R0.reuse ;  /* 0x0000000032327220 */ /* 0x080fe20000400000 */
[----:B------:R-:W-:Y:S01]  /*36e0*/  F2FP.F16.F32.PACK_AB R37, RZ, R37 ;  /* 0x00000025ff25723e */ /* 0x000fe200000000ff */
[----:B------:R-:W-:Y:S01]  /*36f0*/  @P0 STG.E.U16 desc[UR12][R8.64+0x22], R35 ;  /* 0x0000222308000986 */ /* 0x000fe2000c10150c */
[----:B------:R-:W-:Y:S01]  /*3700*/  ISETP.GT.AND P2, PT, R7, 0x8, P3 ;  /* 0x000000080700780c */ /* 0x000fe20001f44270 */
[-C--:B------:R-:W-:Y:S01]  /*3710*/  FMUL R51, R51, R0.reuse ;  /* 0x0000000033337220 */ /* 0x080fe20000400000 */
[C---:B------:R-:W-:Y:S01]  /*3720*/  ISETP.GT.AND P3, PT, R5.reuse, 0x20, PT ;  /* 0x000000200500780c */ /* 0x040fe20003f64270 */
        /* <DEDUP_REMOVED lines=13> */
[----:B------:R-:W-:-:S02]  /*3800*/  F2FP.F16.F32.PACK_AB R41, RZ, R41 ;  /* 0x00000029ff29723e */ /* 0x000fc400000000ff */
[C---:B------:R-:W-:Y:S01]  /*3810*/  ISETP.GT.AND P1, PT, R7.reuse, 0x8, P3 ;  /* 0x000000080700780c */ /* 0x040fe20001f24270 */
[----:B------:R-:W-:Y:S01]  /*3820*/  @P2 STG.E.U16 desc[UR12][R8.64+0x32], R39 ;  /* 0x0000322708002986 */ /* 0x000fe2000c10150c */
[----:B------:R-:W-:Y:S02]  /*3830*/  ISETP.GT.AND P0, PT, R7, 0x8, P0 ;  /* 0x000000080700780c */ /* 0x000fe40000704270 */
[----:B------:R-:W-:Y:S01]  /*3840*/  F2FP.F16.F32.PACK_AB R42, RZ, R42 ;  /* 0x0000002aff2a723e */ /* 0x000fe200000000ff */
[----:B------:R-:W-:Y:S01]  /*3850*/  @P4 STG.E.U16 desc[UR12][R2.64+0x40], R40 ;  /* 0x0000402802004986 */ /* 0x000fe2000c10150c */
[C---:B------:R-:W-:Y:S02]  /*3860*/  ISETP.GT.AND P4, PT, R5.reuse, 0x28, PT ;  /* 0x000000280500780c */ /* 0x040fe40003f84270 */
[----:B------:R-:W-:Y:S01]  /*3870*/  F2FP.F16.F32.PACK_AB R43, RZ, R43 ;  /* 0x0000002bff2b723e */ /* 0x000fe200000000ff */
[----:B------:R-:W-:Y:S01]  /*3880*/  @P5 STG.E.U16 desc[UR12][R2.64+0x42], R41 ;  /* 0x0000422902005986 */ /* 0x000fe2000c10150c */
[----:B------:R-:W-:-:S02]  /*3890*/  ISETP.GT.AND P5, PT, R5, 0x29, PT ;  /* 0x000000290500780c */ /* 0x000fc40003fa4270 */
[C---:B------:R-:W-:Y:S01]  /*38a0*/  ISETP.GT.AND P2, PT, R7.reuse, RZ, P4 ;  /* 0x000000ff0700720c */ /* 0x040fe20002744270 */
[----:B------:R-:W-:Y:S01]  /*38b0*/  @P1 STG.E.U16 desc[UR12][R8.64+0x40], R42 ;  /* 0x0000402a08001986 */ /* 0x000fe2000c10150c */
[C---:B------:R-:W-:Y:S02]  /*38c0*/  ISETP.GT.AND P6, PT, R7.reuse, RZ, P5 ;  /* 0x000000ff0700720c */ /* 0x040fe40002fc4270 */
[----:B------:R-:W-:Y:S01]  /*38d0*/  F2FP.F16.F32.PACK_AB R44, RZ, R44 ;  /* 0x0000002cff2c723e */ /* 0x000fe200000000ff */
[----:B------:R-:W-:Y:S01]  /*38e0*/  @P0 STG.E.U16 desc[UR12][R8.64+0x42], R43 ;  /* 0x0000422b08000986 */ /* 0x000fe2000c10150c */
[----:B------:R-:W-:Y:S02]  /*38f0*/  ISETP.GT.AND P4, PT, R7, 0x8, P4 ;  /* 0x000000080700780c */ /* 0x000fe40002784270 */
[----:B------:R-:W-:Y:S02]  /*3900*/  F2FP.F16.F32.PACK_AB R45, RZ, R45 ;  /* 0x0000002dff2d723e */ /* 0x000fe400000000ff */
[----:B------:R-:W-:-:S02]  /*3910*/  ISETP.GT.AND P3, PT, R5, 0x30, PT ;  /* 0x000000300500780c */ /* 0x000fc40003f64270 */
[C---:B------:R-:W-:Y:S01]  /*3920*/  ISETP.GT.AND P1, PT, R5.reuse, 0x38, PT ;  /* 0x000000380500780c */ /* 0x040fe20003f24270 */
[----:B------:R-:W-:Y:S01]  /*3930*/  @P2 STG.E.U16 desc[UR12][R2.64+0x50], R44 ;  /* 0x0000502c02002986 */ /* 0x000fe2000c10150c */
[C---:B------:R-:W-:Y:S02]  /*3940*/  ISETP.GT.AND P2, PT, R5.reuse, 0x31, PT ;  /* 0x000000310500780c */ /* 0x040fe40003f44270 */
[----:B------:R-:W-:Y:S01]  /*3950*/  ISETP.GT.AND P0, PT, R5, 0x39, PT ;  /* 0x000000390500780c */ /* 0x000fe20003f04270 */
[----:B------:R-:W-:Y:S01]  /*3960*/  @P6 STG.E.U16 desc[UR12][R2.64+0x52], R45 ;  /* 0x0000522d02006986 */ /* 0x000fe2000c10150c */
[C---:B------:R-:W-:Y:S01]  /*3970*/  ISETP.GT.AND P6, PT, R7.reuse, 0x8, P5 ;  /* 0x000000080700780c */ /* 0x040fe20002fc4270 */
[----:B------:R-:W-:Y:S01]  /*3980*/  @P4 IMAD.MOV.U32 R4, RZ, RZ, R8 ;  /* 0x000000ffff044224 */ /* 0x000fe200078e0008 */
[----:B------:R-:W-:Y:S01]  /*3990*/  F2FP.F16.F32.PACK_AB R46, RZ, R46 ;  /* 0x0000002eff2e723e */ /* 0x000fe200000000ff */
[----:B------:R-:W-:Y:S01]  /*39a0*/  @P4 IMAD.MOV.U32 R5, RZ, RZ, R9 ;  /* 0x000000ffff054224 */ /* 0x000fe200078e0009 */
[----:B------:R-:W-:-:S02]  /*39b0*/  ISETP.GT.AND P5, PT, R7, RZ, P3 ;  /* 0x000000ff0700720c */ /* 0x000fc40001fa4270 */
[C---:B------:R-:W-:Y:S02]  /*39c0*/  ISETP.GT.AND P3, PT, R7.reuse, 0x8, P3 ;  /* 0x000000080700780c */ /* 0x040fe40001f64270 */
[----:B------:R0:W-:Y:S01]  /*39d0*/  @P4 STG.E.U16 desc[UR12][R4.64+0x50], R46 ;  /* 0x0000502e04004986 */ /* 0x0001e2000c10150c */
[C---:B------:R-:W-:Y:S02]  /*39e0*/  ISETP.GT.AND P4, PT, R7.reuse, RZ, P2 ;  /* 0x000000ff0700720c */ /* 0x040fe40001784270 */
[----:B------:R-:W-:Y:S02]  /*39f0*/  F2FP.F16.F32.PACK_AB R47, RZ, R47 ;  /* 0x0000002fff2f723e */ /* 0x000fe400000000ff */
[----:B------:R-:W-:Y:S02]  /*3a00*/  F2FP.F16.F32.PACK_AB R48, RZ, R48 ;  /* 0x00000030ff30723e */ /* 0x000fe400000000ff */
[----:B------:R-:W-:Y:S02]  /*3a10*/  ISETP.GT.AND P2, PT, R7, 0x8, P2 ;  /* 0x000000080700780c */ /* 0x000fe40001744270 */
[----:B------:R-:W-:-:S02]  /*3a20*/  F2FP.F16.F32.PACK_AB R49, RZ, R49 ;  /* 0x00000031ff31723e */ /* 0x000fc400000000ff */
[----:B------:R-:W-:Y:S01]  /*3a30*/  F2FP.F16.F32.PACK_AB R50, RZ, R50 ;  /* 0x00000032ff32723e */ /* 0x000fe200000000ff */
[----:B0-----:R-:W-:Y:S01]  /*3a40*/  @P6 IMAD.MOV.U32 R4, RZ, RZ, R8 ;  /* 0x000000ffff046224 */ /* 0x001fe200078e0008 */
[----:B------:R-:W-:Y:S01]  /*3a50*/  F2FP.F16.F32.PACK_AB R51, RZ, R51 ;  /* 0x00000033ff33723e */ /* 0x000fe200000000ff */
[----:B------:R-:W-:Y:S01]  /*3a60*/  @P6 IMAD.MOV.U32 R5, RZ, RZ, R9 ;  /* 0x000000ffff056224 */ /* 0x000fe200078e0009 */
[----:B------:R-:W-:Y:S02]  /*3a70*/  F2FP.F16.F32.PACK_AB R52, RZ, R52 ;  /* 0x00000034ff34723e */ /* 0x000fe400000000ff */
[----:B------:R-:W-:Y:S02]  /*3a80*/  F2FP.F16.F32.PACK_AB R53, RZ, R53 ;  /* 0x00000035ff35723e */ /* 0x000fe400000000ff */
[----:B------:R0:W-:Y:S01]  /*3a90*/  @P6 STG.E.U16 desc[UR12][R4.64+0x52], R47 ;  /* 0x0000522f04006986 */ /* 0x0001e2000c10150c */
[C---:B------:R-:W-:Y:S02]  /*3aa0*/  ISETP.GT.AND P6, PT, R7.reuse, RZ, P0 ;  /* 0x000000ff0700720c */ /* 0x040fe400007c4270 */
[C---:B------:R-:W-:Y:S01]  /*3ab0*/  ISETP.GT.AND P0, PT, R7.reuse, 0x8, P0 ;  /* 0x000000080700780c */ /* 0x040fe20000704270 */
[----:B------:R-:W-:Y:S01]  /*3ac0*/  @P5 STG.E.U16 desc[UR12][R2.64+0x60], R48 ;  /* 0x0000603002005986 */ /* 0x000fe2000c10150c */
[----:B------:R-:W-:-:S02]  /*3ad0*/  ISETP.GT.AND P5, PT, R7, RZ, P1 ;  /* 0x000000ff0700720c */ /* 0x000fc40000fa4270 */
[----:B------:R-:W-:Y:S01]  /*3ae0*/  ISETP.GT.AND P1, PT, R7, 0x8, P1 ;  /* 0x000000080700780c */ /* 0x000fe20000f24270 */
[----:B------:R-:W-:Y:S01]  /*3af0*/  @P4 STG.E.U16 desc[UR12][R2.64+0x62], R49 ;  /* 0x0000623102004986 */ /* 0x000fe2000c10150c */
[----:B------:R-:W-:Y:S01]  /*3b00*/  F2FP.F16.F32.PACK_AB R54, RZ, R54 ;  /* 0x00000036ff36723e */ /* 0x000fe200000000ff */
[----:B0-----:R-:W-:Y:S02]  /*3b10*/  @P3 IMAD.MOV.U32 R4, RZ, RZ, R8 ;  /* 0x000000ffff043224 */ /* 0x001fe400078e0008 */
[----:B------:R-:W-:-:S05]  /*3b20*/  @P3 IMAD.MOV.U32 R5, RZ, RZ, R9 ;  /* 0x000000ffff053224 */ /* 0x000fca00078e0009 */
[----:B------:R0:W-:Y:S02]  /*3b30*/  @P3 STG.E.U16 desc[UR12][R4.64+0x60], R50 ;  /* 0x0000603204003986 */ /* 0x0001e4000c10150c */
[----:B0-----:R-:W-:Y:S02]  /*3b40*/  @P2 IMAD.MOV.U32 R4, RZ, RZ, R8 ;  /* 0x000000ffff042224 */ /* 0x001fe400078e0008 */
[----:B------:R-:W-:-:S05]  /*3b50*/  @P2 IMAD.MOV.U32 R5, RZ, RZ, R9 ;  /* 0x000000ffff052224 */ /* 0x000fca00078e0009 */
[----:B------:R-:W-:Y:S04]  /*3b60*/  @P2 STG.E.U16 desc[UR12][R4.64+0x62], R51 ;  /* 0x0000623304002986 */ /* 0x000fe8000c10150c */
[----:B------:R-:W-:Y:S04]  /*3b70*/  @P5 STG.E.U16 desc[UR12][R2.64+0x70], R52 ;  /* 0x0000703402005986 */ /* 0x000fe8000c10150c */
[----:B------:R0:W-:Y:S02]  /*3b80*/  @P6 STG.E.U16 desc[UR12][R2.64+0x72], R53 ;  /* 0x0000723502006986 */ /* 0x0001e4000c10150c */
[----:B0-----:R-:W-:-:S02]  /*3b90*/  @P1 IMAD.MOV.U32 R2, RZ, RZ, R8 ;  /* 0x000000ffff021224 */ /* 0x001fc400078e0008 */
[----:B------:R-:W-:-:S05]  /*3ba0*/  @P1 IMAD.MOV.U32 R3, RZ, RZ, R9 ;  /* 0x000000ffff031224 */ /* 0x000fca00078e0009 */
[----:B------:R0:W-:Y:S01]  /*3bb0*/  @P1 STG.E.U16 desc[UR12][R2.64+0x70], R54 ;  /* 0x0000703602001986 */ /* 0x0001e2000c10150c */
[----:B------:R-:W-:Y:S05]  /*3bc0*/  @!P0 EXIT ;  /* 0x000000000000894d */ /* 0x000fea0003800000 */
[----:B------:R-:W-:-:S05]  /*3bd0*/  F2FP.F16.F32.PACK_AB R0, RZ, R0 ;  /* 0x00000000ff00723e */ /* 0x000fca00000000ff */
[----:B------:R-:W-:Y:S01]  /*3be0*/  STG.E.U16 desc[UR12][R8.64+0x72], R0 ;  /* 0x0000720008007986 */ /* 0x000fe2000c10150c */
[----:B------:R-:W-:Y:S05]  /*3bf0*/  EXIT ;  /* 0x000000000000794d */ /* 0x000fea0003800000 */
.L_x_10:
[----:B------:R-:W-:-:S13]  /*3c00*/  ISETP.NE.AND P0, PT, R9, RZ, PT ;  /* 0x000000ff0900720c */ /* 0x000fda0003f05270 */
[----:B------:R-:W-:Y:S05]  /*3c10*/  @P0 EXIT ;  /* 0x000000000000094d */ /* 0x000fea0003800000 */
[----:B------:R-:W-:-:S13]  /*3c20*/  ELECT P0, URZ, PT ;  /* 0x00000000003f782f */ /* 0x000fda0003800000 */
[----:B------:R-:W-:Y:S05]  /*3c30*/  @!P0 BRA `(.L_x_83) ;  /* 0x0000000400688947 */ /* 0x000fea0003800000 */
[----:B------:R-:W-:Y:S02]  /*3c40*/  ISETP.GE.AND P0, PT, R15, 0x1, PT ;  /* 0x000000010f00780c */ /* 0x000fe40003f06270 */
[----:B-----5:R-:W-:-:S04]  /*3c50*/  SHF.R.S32.HI R0, RZ, 0x1f, R5 ;  /* 0x0000001fff007819 */ /* 0x020fc80000011405 */
[----:B------:R-:W-:-:S07]  /*3c60*/  LEA.HI R0, R0, R5, RZ, 0x7 ;  /* 0x0000000500007211 */ /* 0x000fce00078f38ff */
[----:B------:R-:W-:Y:S05]  /*3c70*/  @!P0 BRA `(.L_x_83) ;  /* 0x0000000400588947 */ /* 0x000fea0003800000 */
[----:B------:R-:W0:Y:S01]  /*3c80*/  S2R R10, SR_CTAID.X ;  /* 0x00000000000a7919 */ /* 0x000e220000002500 */
[----:B------:R-:W1:Y:S01]  /*3c90*/  LDC.64 R8, c[0x0][0x4d8] ;  /* 0x00013600ff087b82 */ /* 0x000e620000000a00 */
[----:B------:R-:W-:Y:S01]  /*3ca0*/  LOP3.LUT R0, R0, 0xffffff80, RZ, 0xc0, !PT ;  /* 0xffffff8000007812 */ /* 0x000fe200078ec0ff */
[----:B------:R-:W-:Y:S01]  /*3cb0*/  ULDC.64 UR4, c[0x0][0x4b0] ;  /* 0x00012c0000047ab9 */ /* 0x000fe20000000a00 */
[----:B------:R-:W-:Y:S01]  /*3cc0*/  LOP3.LUT P0, RZ, R5, 0x1f, RZ, 0xc0, !PT ;  /* 0x0000001f05ff7812 */ /* 0x000fe2000780c0ff */
[----:B------:R-:W-:Y:S01]  /*3cd0*/  IMAD.SHL.U32 R6, R6, 0x40, RZ ;  /* 0x0000004006067824 */ /* 0x000fe200078e00ff */
[----:B------:R-:W-:Y:S01]  /*3ce0*/  LOP3.LUT R12, R3, 0x2, RZ, 0xfc, !PT ;  /* 0x00000002030c7812 */ /* 0x000fe200078efcff */
[----:B------:R-:W-:Y:S02]  /*3cf0*/  IMAD.IADD R0, R5, 0x1, -R0 ;  /* 0x0000000105007824 */ /* 0x000fe400078e0a00 */
[----:B------:R-:W-:Y:S02]  /*3d00*/  VIADD R14, R7, 0x1 ;  /* 0x00000001070e7836 */ /* 0x000fe40000000000 */
[----:B------:R-:W-:Y:S01]  /*3d10*/  IMAD.MOV.U32 R13, RZ, RZ, RZ ;  /* 0x000000ffff0d7224 */ /* 0x000fe200078e00ff */
[C---:B------:R-:W-:Y:S01]  /*3d20*/  ISETP.NE.AND P2, PT, R0.reuse, RZ, PT ;  /* 0x000000ff0000720c */ /* 0x040fe20003f45270 */
[----:B------:R-:W-:Y:S01]  /*3d30*/  IMAD.MOV.U32 R2, RZ, RZ, RZ ;  /* 0x000000ffff027224 */ /* 0x000fe200078e00ff */
[----:B------:R-:W-:Y:S01]  /*3d40*/  ISETP.NE.OR P0, PT, R0, RZ, !P0 ;  /* 0x000000ff0000720c */ /* 0x000fe20004705670 */
[----:B------:R-:W-:-:S02]  /*3d50*/  IMAD.MOV.U32 R0, RZ, RZ, 0x1 ;  /* 0x00000001ff007424 */ /* 0x000fc400078e00ff */
[----:B-1----:R-:W-:Y:S02]  /*3d60*/  IMAD R8, R23, UR4, R8 ;  /* 0x0000000417087c24 */ /* 0x002fe4000f8e0208 */
[----:B------:R-:W-:Y:S02]  /*3d70*/  IMAD R9, R4, UR5, R9 ;  /* 0x0000000504097c24 */ /* 0x000fe4000f8e0209 */
[----:B0-----:R-:W-:-:S07]  /*3d80*/  IMAD.SHL.U32 R10, R10, 0x40, RZ ;  /* 0x000000400a0a7824 */ /* 0x001fce00078e00ff */
.L_x_87:
[----:B------:R-:W0:Y:S01]  /*3d90*/  S2R R5, SR_CgaCtaId ;  /* 0x0000000000057919 */ /* 0x000e220000008800 */
[----:B------:R-:W-:-:S04]  /*3da0*/  MOV R4, 0x400 ;  /* 0x0000040000047802 */ /* 0x000fc80000000f00 */
[----:B0-----:R-:W-:Y:S02]  /*3db0*/  LEA R11, R5, R4, 0x18 ;  /* 0x00000004050b7211 */ /* 0x001fe400078ec0ff */
[----:B------:R-:W-:-:S03]  /*3dc0*/  SHF.L.U32 R4, R0, 0x1f, RZ ;  /* 0x0000001f00047819 */ /* 0x000fc600000006ff */
[----:B------:R-:W-:-:S07]  /*3dd0*/  IMAD R5, R2, 0x8, R11 ;  /* 0x0000000802057824 */ /* 0x000fce00078e020b */
.L_x_84:
[----:B0-----:R0:W1:Y:S02]  /*3de0*/  SYNCS.PHASECHK.TRANS64.TRYWAIT P1, [R5+URZ+0x380e0], R4 ;  /* 0x0380e004050075a7 */ /* 0x001064000802017f */
[----:B-1----:R-:W-:Y:S05]  /*3df0*/  @!P1 NANOSLEEP.SYNCS 0x989680 ;  /* 0x009896800000995d */ /* 0x002fea0003900000 */
[----:B------:R-:W1:Y:S02]  /*3e00*/  @!P1 SYNCS.PHASECHK.TRANS64 P1, [R5+URZ+0x380e0], R4 ;  /* 0x0380e004050095a7 */ /* 0x000e64000802007f */
[----:B-1----:R-:W-:Y:S05]  /*3e10*/  @!P1 BRA `(.L_x_84) ;  /* 0xfffffffc00f09947 */ /* 0x002fea000383ffff */
[----:B0-----:R-:W0:Y:S02]  /*3e20*/  @!P2 LDC R4, c[0x0][0x500] ;  /* 0x00014000ff04ab82 */ /* 0x001e240000000800 */
[----:B0-----:R0:W-:Y:S02]  /*3e30*/  @!P2 SYNCS.ARRIVE.TRANS64 RZ, [R5+URZ+0x38000], R4 ;  /* 0x0380000405ffa9a7 */ /* 0x0011e4000800003f */
[----:B0-----:R-:W-:-:S04]  /*3e40*/  PRMT R4, R12, 0x9910, RZ ;  /* 0x000099100c047816 */ /* 0x001fc800000000ff */
[----:B------:R-:W-:-:S13]  /*3e50*/  ISETP.NE.AND P1, PT, R4, 0x2, PT ;  /* 0x000000020400780c */ /* 0x000fda0003f25270 */
[----:B------:R-:W-:Y:S05]  /*3e60*/  @P1 BRA `(.L_x_85) ;  /* 0x0000000000041947 */ /* 0x000fea0003800000 */
[----:B------:R-:W-:Y:S01]  /*3e70*/  BPT.TRAP 0x1 ;  /* 0x000000040000795c */ /* 0x000fe20000300000 */
.L_x_85:
[----:B------:R-:W-:Y:S05]  /*3e80*/  @P0 BRA `(.L_x_86) ;  /* 0x0000000000040947 */ /* 0x000fea0003800000 */
[----:B------:R-:W-:Y:S01]  /*3e90*/  BPT.TRAP 0x1 ;  /* 0x000000040000795c */ /* 0x000fe20000300000 */
.L_x_86:
[----:B------:R-:W-:Y:S01]  /*3ea0*/  ULDC UR6, c[0x0][0x48c] ;  /* 0x0001230000067ab9 */ /* 0x000fe20000000800 */
[----:B------:R-:W-:Y:S01]  /*3eb0*/  R2UR UR11, R13 ;  /* 0x000000000d0b72ca */ /* 0x000fe200000e0000 */
[----:B------:R-:W-:Y:S01]  /*3ec0*/  UISETP.NE.AND UP1, UPT, UR6, 0x1, UPT ;  /* 0x000000010600788c */ /* 0x000fe2000bf25270 */
[----:B------:R-:W-:Y:S01]  /*3ed0*/  R2UR UR15, R11 ;  /* 0x000000000b0f72ca */ /* 0x000fe200000e0000 */
[----:B------:R-:W-:Y:S01]  /*3ee0*/  ULDC UR12, c[0x0][0x498] ;  /* 0x00012600000c7ab9 */ /* 0x000fe20000000800 */
[----:B------:R-:W-:Y:S01]  /*3ef0*/  R2UR UR18, R5 ;  /* 0x00000000051272ca */ /* 0x000fe200000e0000 */
[----:B------:R-:W-:Y:S01]  /*3f00*/  UISETP.NE.AND UP0, UPT, UR12, 0x1, UPT ;  /* 0x000000010c00788c */ /* 0x000fe2000bf05270 */
[----:B------:R-:W-:Y:S01]  /*3f10*/  R2UR UR13, R2 ;  /* 0x00000000020d72ca */ /* 0x000fe200000e0000 */
[----:B------:R-:W-:Y:S01]  /*3f20*/  UIADD3 UR10, -UR6, URZ, URZ ;  /* 0x0000003f060a7290 */ /* 0x000fe2000fffe13f */
[C---:B------:R-:W-:Y:S01]  /*3f30*/  R2UR UR7, R13.reuse ;  /* 0x000000000d0772ca */ /* 0x040fe200000e0000 */
[----:B------:R-:W-:Y:S01]  /*3f40*/  VIADD R14, R14, 0xffffffff ;  /* 0xffffffff0e0e7836 */ /* 0x000fe20000000000 */
[----:B------:R-:W-:Y:S01]  /*3f50*/  PRMT R4, R8, 0x40, R9 ;  /* 0x0000004008047816 */ /* 0x000fe20000000009 */
[----:B------:R-:W-:Y:S01]  /*3f60*/  ULDC.64 UR22, c[0x0][0x198] ;  /* 0x0000660000167ab9 */ /* 0x000fe20000000a00 */
[----:B------:R-:W-:Y:S01]  /*3f70*/  @UP1 ULDC.64 UR8, c[0x0][0x490] ;  /* 0x0001240000081ab9 */ /* 0x000fe20000000a00 */
[----:B------:R-:W-:Y:S01]  /*3f80*/  ULDC.64 UR16, c[0x0][0x4b8] ;  /* 0x00012e0000107ab9 */ /* 0x000fe20000000a00 */
[----:B------:R-:W-:Y:S01]  /*3f90*/  UIMAD.WIDE.U32 UR4, UR11, UR8, URZ ;  /* 0x000000080b0472a5 */ /* 0x000fe2000f8e003f */
[----:B------:R-:W-:Y:S01]  /*3fa0*/  ISETP.GT.AND P3, PT, R14, 0x1, PT ;  /* 0x000000010e00780c */ /* 0x000fe20003f64270 */
[----:B------:R-:W-:Y:S01]  /*3fb0*/  @UP0 ULDC UR6, c[0x0][0x4a0] ;  /* 0x0001280000060ab9 */ /* 0x000fe20000000800 */
[----:B------:R-:W-:Y:S01]  /*3fc0*/  @UP0 ULDC UR8, c[0x0][0x49c] ;  /* 0x0001270000080ab9 */ /* 0x000fe20000000800 */
[----:B------:R-:W-:Y:S01]  /*3fd0*/  @UP1 USHF.R.U32.HI UR11, URZ, UR9, UR5 ;  /* 0x000000093f0b1299 */ /* 0x000fe20008011605 */
[----:B------:R-:W-:Y:S01]  /*3fe0*/  VIADD R2, R2, 0x1 ;  /* 0x0000000102027836 */ /* 0x000fe20000000000 */
[----:B------:R-:W-:Y:S01]  /*3ff0*/  ULEA UR4, UR13, UR15, 0xc ;  /* 0x0000000f0d047291 */ /* 0x000fe2000f8e603f */
[----:B------:R-:W-:Y:S01]  /*4000*/  VIADD R13, R13, 0x20 ;  /* 0x000000200d0d7836 */ /* 0x000fe20000000000 */
[----:B------:R-:W-:-:S02]  /*4010*/  UIMAD.WIDE.U32 UR8, UR11, UR8, URZ ;  /* 0x000000080b0872a5 */ /* 0x000fc4000f8e003f */
[----:B------:R-:W-:Y:S01]  /*4020*/  UIADD3 UR5, UR18, 0x38000, URZ ;  /* 0x0003800012057890 */ /* 0x000fe2000fffe03f */
[----:B------:R-:W-:Y:S01]  /*4030*/  R2UR UR18, R4 ;  /* 0x00000000041272ca */ /* 0x000fe200000e0000 */
[----:B------:R-:W-:Y:S01]  /*4040*/  UMOV UR13, UR11 ;  /* 0x0000000b000d7c82 */ /* 0x000fe20008000000 */
[----:B------:R-:W-:Y:S01]  /*4050*/  @UP0 USHF.R.U32.HI UR13, URZ, UR6, UR9 ;  /* 0x000000063f0d0299 */ /* 0x000fe20008011609 */
[----:B------:R-:W-:Y:S01]  /*4060*/  R2UR UR6, R10 ;  /* 0x000000000a0672ca */ /* 0x000fe200000e0000 */
[----:B------:R-:W-:Y:S01]  /*4070*/  UIADD3 UR14, UP1, UR22, 0xf0, URZ ;  /* 0x000000f0160e7890 */ /* 0x000fe2000ff3e03f */
[----:B------:R-:W-:Y:S01]  /*4080*/  ISETP.NE.AND P1, PT, R2, 0x1c, PT ;  /* 0x0000001c0200780c */ /* 0x000fe20003f25270 */
[----:B------:R-:W-:Y:S02]  /*4090*/  UIADD3 UR8, -UR13, URZ, URZ ;  /* 0x0000003f0d087290 */ /* 0x000fe4000fffe13f */
[----:B------:R-:W-:Y:S01]  /*40a0*/  UIMAD UR9, UR11, UR10, UR7 ;  /* 0x0000000a0b0972a4 */ /* 0x000fe2000f8e0207 */
[----:B------:R-:W-:Y:S01]  /*40b0*/  R2UR UR10, R6 ;  /* 0x00000000060a72ca */ /* 0x000fe200000e0000 */
[----:B------:R-:W-:Y:S01]  /*40c0*/  UIADD3 UR22, UP2, UR22, 0x1f0, URZ ;  /* 0x000001f016167890 */ /* 0x000fe2000ff5e03f */
[----:B------:R-:W-:Y:S01]  /*40d0*/  SEL R5, RZ, 0x1, P1 ;  /* 0x00000001ff057807 */ /* 0x000fe20000800000 */
[----:B------:R-:W-:Y:S01]  /*40e0*/  UIMAD UR12, UR12, UR8, UR11 ;  /* 0x000000080c0c72a4 */ /* 0x000fe2000f8e020b */
[----:B------:R-:W-:Y:S01]  /*40f0*/  SEL R2, R2, RZ, P1 ;  /* 0x000000ff02027207 */ /* 0x000fe20000800000 */
[----:B------:R-:W-:Y:S01]  /*4100*/  ULDC.64 UR20, c[0x0][0x4d0] ;  /* 0x0001340000147ab9 */ /* 0x000fe20000000a00 */
[----:B------:R-:W-:Y:S01]  /*4110*/  UIADD3.X UR15, URZ, UR23, URZ, UP1, !UPT ;  /* 0x000000173f0f7290 */ /* 0x000fe20008ffe43f */
[----:B------:R-:W-:Y:S01]  /*4120*/  LOP3.LUT R0, R0, R5, RZ, 0x3c, !PT ;  /* 0x0000000500007212 */ /* 0x000fe200078e3cff */
[----:B------:R-:W-:-:S02]  /*4130*/  UIADD3 UR8, UR4, 0x1c000, URZ ;  /* 0x0001c00004087890 */ /* 0x000fc4000fffe03f */
[----:B------:R-:W-:Y:S02]  /*4140*/  UIMAD UR11, UR9, UR16, UR20 ;  /* 0x00000010090b72a4 */ /* 0x000fe4000f8e0214 */
[----:B------:R-:W-:Y:S02]  /*4150*/  UIMAD UR12, UR12, UR17, UR21 ;  /* 0x000000110c0c72a4 */ /* 0x000fe4000f8e0215 */
[----:B------:R-:W-:Y:S02]  /*4160*/  UIADD3.X UR23, URZ, UR23, URZ, UP2, !UPT ;  /* 0x000000173f177290 */ /* 0x000fe400097fe43f */
[----:B------:R-:W-:Y:S01]  /*4170*/  UPRMT UR18, UR18, 0x5410, URZ ;  /* 0x0000541012127896 */ /* 0x000fe2000800003f */
[----:B------:R-:W-:Y:S01]  /*4180*/  UMOV UR16, 0x0 ;  /* 0x0000000000107882 */ /* 0x000fe20000000000 */
[----:B------:R-:W-:Y:S01]  /*4190*/  UMOV UR17, 0x10000000 ;  /* 0x1000000000117882 */ /* 0x000fe20000000000 */
[----:B------:R-:W-:Y:S01]  /*41a0*/  UMOV UR9, UR5 ;  /* 0x0000000500097c82 */ /* 0x000fe20008000000 */
[----:B------:R0:W-:Y:S05]  /*41b0*/  UTMALDG.2D [UR4], [UR14], desc[UR16] ;  /* 0x000010040e0075b4 */ /* 0x0001ea0008009000 */
[----:B------:R0:W-:Y:S02]  /*41c0*/  UTMALDG.4D.IM2COL [UR8], [UR22], UR18 ;  /* 0x00000008160073b4 */ /* 0x0001e40008058012 */
[----:B0-----:R-:W-:Y:S05]  /*41d0*/  @P3 BRA `(.L_x_87) ;  /* 0xfffffff800ec3947 */ /* 0x001fea000383ffff */
.L_x_83:
[----:B------:R-:W-:Y:S01]  /*41e0*/  ISETP.GE.U32.AND P2, PT, R7, 0x1c, PT ;  /* 0x0000001c0700780c */ /* 0x000fe20003f46070 */
[----:B------:R-:W-:Y:S05]  /*41f0*/  WARPSYNC.ALL ;  /* 0x0000000000007948 */ /* 0x000fea0003800000 */
[----:B------:R-:W-:-:S07]  /*4200*/  ELECT P1, URZ, PT ;  /* 0x00000000003f782f */ /* 0x000fce0003820000 */
[----:B------:R-:W-:-:S05]  /*4210*/  @P2 SHF.R.U32.HI R4, RZ, 0x2, R7 ;  /* 0x00000002ff042819 */ /* 0x000fca0000011607 */
[----:B------:R-:W-:-:S05]  /*4220*/  @P2 IMAD.WIDE.U32 R4, R4, 0x24924925, RZ ;  /* 0x2492492504042825 */ /* 0x000fca00078e00ff */
[----:B------:R-:W-:-:S04]  /*4230*/  @P2 LOP3.LUT R4, R5, 0x1, RZ, 0xc0, !PT ;  /* 0x0000000105042812 */ /* 0x000fc800078ec0ff */
[----:B------:R-:W-:Y:S01]  /*4240*/  @P2 ISETP.NE.U32.AND P0, PT, R4, 0x1, PT ;  /* 0x000000010400280c */ /* 0x000fe20003f05070 */
[----:B------:R-:W-:-:S12]  /*4250*/  @!P1 EXIT ;  /* 0x000000000000994d */ /* 0x000fd80003800000 */
[----:B------:R-:W-:Y:S01]  /*4260*/  LOP3.LUT R3, R3, 0x2, RZ, 0xfc, !PT ;  /* 0x0000000203037812 */ /* 0x000fe200078efcff */
[----:B------:R-:W-:Y:S01]  /*4270*/  IMAD.MOV.U32 R4, RZ, RZ, 0x1 ;  /* 0x00000001ff047424 */ /* 0x000fe200078e00ff */
[----:B------:R-:W-:Y:S02]  /*4280*/  @P2 ISETP.NE.U32.AND.EX P0, PT, RZ, RZ, PT, P0 ;  /* 0x000000ffff00220c */ /* 0x000fe40003f05100 */
[----:B------:R-:W-:Y:S02]  /*4290*/  ISETP.NE.AND P1, PT, R3, 0x3, PT ;  /* 0x000000030300780c */ /* 0x000fe40003f25270 */
[----:B------:R-:W-:-:S11]  /*42a0*/  @P2 SEL R4, RZ, 0x1, !P0 ;  /* 0x00000001ff042807 */ /* 0x000fd60004000000 */
[----:B------:R-:W-:Y:S05]  /*42b0*/  @!P1 BRA `(.L_x_88) ;  /* 0x0000000000049947 */ /* 0x000fea0003800000 */
[----:B------:R-:W-:Y:S01]  /*42c0*/  BPT.TRAP 0x1 ;  /* 0x000000040000795c */ /* 0x000fe20000300000 */
.L_x_88:
[----:B------:R-:W0:Y:S01]  /*42d0*/  S2R R5, SR_CgaCtaId ;  /* 0x0000000000057919 */ /* 0x000e220000008800 */
[----:B-----5:R-:W-:Y:S02]  /*42e0*/  SHF.R.U32.HI R2, RZ, 0x2, R7 ;  /* 0x00000002ff027819 */ /* 0x020fe40000011607 */
[----:B------:R-:W-:-:S03]  /*42f0*/  MOV R0, 0x400 ;  /* 0x0000040000007802 */ /* 0x000fc60000000f00 */
[----:B------:R-:W-:-:S04]  /*4300*/  IMAD.WIDE.U32 R2, R2, 0x24924925, RZ ;  /* 0x2492492502027825 */ /* 0x000fc800078e00ff */
[----:B------:R-:W-:Y:S01]  /*4310*/  IMAD R3, R3, -0x1c, R7 ;  /* 0xffffffe403037824 */ /* 0x000fe200078e0207 */
[----:B0-----:R-:W-:Y:S02]  /*4320*/  LEA R0, R5, R0, 0x18 ;  /* 0x0000000005007211 */ /* 0x001fe400078ec0ff */
[----:B------:R-:W-:-:S03]  /*4330*/  SHF.L.U32 R5, R4, 0x1f, RZ ;  /* 0x0000001f04057819 */ /* 0x000fc600000006ff */
[----:B------:R-:W-:-:S04]  /*4340*/  VIADD R0, R0, 0x380e0 ;  /* 0x000380e000007836 */ /* 0x000fc80000000000 */
[----:B------:R-:W-:-:S07]  /*4350*/  IMAD R2, R3, 0x8, R0 ;  /* 0x0000000803027824 */ /* 0x000fce00078e0200 */
.L_x_89:
[----:B0-----:R0:W1:Y:S02]  /*4360*/  SYNCS.PHASECHK.TRANS64.TRYWAIT P0, [R2+URZ], R5 ;  /* 0x00000005020075a7 */ /* 0x001064000800017f */
[----:B-1----:R-:W-:Y:S05]  /*4370*/  @!P0 NANOSLEEP.SYNCS 0x989680 ;  /* 0x009896800000895d */ /* 0x002fea0003900000 */
[----:B------:R-:W1:Y:S02]  /*4380*/  @!P0 SYNCS.PHASECHK.TRANS64 P0, [R2+URZ], R5 ;  /* 0x00000005020085a7 */ /* 0x000e64000800007f */
[----:B-1----:R-:W-:Y:S05]  /*4390*/  @!P0 BRA `(.L_x_89) ;  /* 0xfffffffc00f08947 */ /* 0x002fea000383ffff */
[----:B------:R-:W-:-:S05]  /*43a0*/  VIADD R3, R3, 0x1 ;  /* 0x0000000103037836 */ /* 0x000fca0000000000 */
[----:B------:R-:W-:-:S04]  /*43b0*/  ISETP.NE.AND P0, PT, R3, 0x1c, PT ;  /* 0x0000001c0300780c */ /* 0x000fc80003f05270 */
[----:B0-----:R-:W-:Y:S02]  /*43c0*/  SEL R5, RZ, 0x1, P0 ;  /* 0x00000001ff057807 */ /* 0x001fe40000000000 */
[----:B------:R-:W-:Y:S02]  /*43d0*/  SEL R3, R3, RZ, P0 ;  /* 0x000000ff03037207 */ /* 0x000fe40000000000 */
[----:B------:R-:W-:-:S03]  /*43e0*/  LOP3.LUT R7, R4, R5, RZ, 0x3c, !PT ;  /* 0x0000000504077212 */ /* 0x000fc600078e3cff */
[----:B------:R-:W-:Y:S01]  /*43f0*/  IMAD R2, R3, 0x8, R0 ;  /* 0x0000000803027824 */ /* 0x000fe200078e0200 */
[----:B------:R-:W-:-:S07]  /*4400*/  SHF.L.U32 R5, R7, 0x1f, RZ ;  /* 0x0000001f07057819 */ /* 0x000fce00000006ff */
.L_x_90:
        /* <DEDUP_REMOVED lines=11> */
.L_x_91:
        /* <DEDUP_REMOVED lines=11> */
.L_x_92:
        /* <DEDUP_REMOVED lines=11> */
.L_x_93:
        /* <DEDUP_REMOVED lines=11> */
.L_x_94:
        /* <DEDUP_REMOVED lines=11> */
.L_x_95:
        /* <DEDUP_REMOVED lines=11> */
.L_x_96:
        /* <DEDUP_REMOVED lines=11> */
.L_x_97:
        /* <DEDUP_REMOVED lines=11> */
.L_x_98:
        /* <DEDUP_REMOVED lines=11> */
.L_x_99:
        /* <DEDUP_REMOVED lines=11> */
.L_x_100:
        /* <DEDUP_REMOVED lines=11> */
.L_x_101:
        /* <DEDUP_REMOVED lines=11> */
.L_x_102:
        /* <DEDUP_REMOVED lines=11> */
.L_x_103:
        /* <DEDUP_REMOVED lines=11> */
.L_x_104:
        /* <DEDUP_REMOVED lines=11> */
.L_x_105:
        /* <DEDUP_REMOVED lines=11> */
.L_x_106:
        /* <DEDUP_REMOVED lines=11> */
.L_x_107:
        /* <DEDUP_REMOVED lines=11> */
.L_x_108:
        /* <DEDUP_REMOVED lines=11> */
.L_x_109:
        /* <DEDUP_REMOVED lines=11> */
.L_x_110:
        /* <DEDUP_REMOVED lines=11> */
.L_x_111:
        /* <DEDUP_REMOVED lines=11> */
.L_x_112:
        /* <DEDUP_REMOVED lines=11> */
.L_x_113:
        /* <DEDUP_REMOVED lines=11> */
.L_x_114:
        /* <DEDUP_REMOVED lines=11> */
.L_x_115:
        /* <DEDUP_REMOVED lines=11> */
.L_x_116:
[----:B0-----:R0:W1:Y:S02]  /*55f0*/  SYNCS.PHASECHK.TRANS64.TRYWAIT P0, [R3+URZ], R0 ;  /* 0x00000000030075a7 */ /* 0x001064000800017f */
[----:B-1----:R-:W-:Y:S05]  /*5600*/  @!P0 NANOSLEEP.SYNCS 0x989680 ;  /* 0x009896800000895d */ /* 0x002fea0003900000 */
[----:B------:R-:W1:Y:S02]  /*5610*/  @!P0 SYNCS.PHASECHK.TRANS64 P0, [R3+URZ], R0 ;  /* 0x00000000030085a7 */ /* 0x000e64000800007f */
[----:B-1----:R-:W-:Y:S05]  /*5620*/  @P0 EXIT ;  /* 0x000000000000094d */ /* 0x002fea0003800000 */
[----:B------:R-:W-:Y:S05]  /*5630*/  BRA `(.L_x_116) ;  /* 0xfffffffc00ec7947 */ /* 0x000fea000383ffff */
.L_x_117:
[----:B------:R-:W-:-:S00]  /*5640*/  BRA `(.L_x_117) ;  /* 0xfffffffc00fc7947 */ /* 0x000fc0000383ffff */
[----:B------:R-:W-:-:S00]  /*5650*/  NOP ;  /* 0x0000000000007918 */ /* 0x000fc00000000000 */
        /* <DEDUP_REMOVED lines=10> */
.L_x_118:


//--------------------- .nv.shared._ZN7cutlass13device_kernelINS_4conv6kernel13ConvUniversalINS1_16ConvProblemShapeILNS1_8OperatorE2ELi2EEENS1_10collective14CollectiveConvINS1_46MainloopSm90TmaGmmaWarpSpecializedImplicitGemmILS5_2ELi28ELi2EN4cute5tupleIJNSA_1CILi1EEESD_SD_EEENS1_36KernelImplicitTmaWarpSpecializedSm90ELi1EEENSB_IJNSC_ILi64EEENSB_IJSH_EEENSB_IJNSC_ILi32EEEEEEEEENS_6half_tESM_NSA_8TiledMMAINSA_8MMA_AtomIJNSA_4SM904GMMA25MMA_64x64x16_F32F16F16_SSILNSQ_5MajorE1ELSS_1ELNSQ_7ScaleInE1ELST_1EEEEEENSA_6LayoutISE_NSB_IJNSC_ILi0EEESX_SX_EEEEENSB_IJNSA_10UnderscoreES10_S10_EEEEENS7_6detail26Sm90ImplicitGemmTileTraitsINSA_13SM90_TMA_LOADENSA_14ComposedLayoutINSA_7SwizzleILi3ELi4ELi3EEENSA_18smem_ptr_flag_bitsILi16EEENSW_INSB_IJNSB_IJSH_SD_EEENSB_IJNSC_ILi8EEENSC_ILi4EEEEEENSB_IJSD_NSC_ILi28EEEEEEEEENSB_IJNSB_IJSD_SX_EEENSB_IJSH_NSC_ILi512EEEEEENSB_IJSX_NSC_ILi2048EEEEEEEEEEEEEvEENS14_INSA_20SM90_TMA_LOAD_IM2COLES1P_vEEEENS_8epilogue10collective6detail29Sm90TmaWarpSpecializedAdapterINS1V_15DefaultEpilogueISM_NSB_IJlNSB_IJSD_llEEESX_EEES20_NS1U_6thread17LinearCombinationISM_Li1EffLNS21_9ScaleType4KindE0ELNS_15FloatRoundStyleE2ESM_EENS_4gemm15EpilogueDefaultEEEEEvvEEEEvNT_6ParamsE --------------------------
	.section	.nv.shared._ZN7cutlass13device_kernelINS_4conv6kernel13ConvUniversalINS1_16ConvProblemShapeILNS1_8OperatorE2ELi2EEENS1_10collective14CollectiveConvINS1_46MainloopSm90TmaGmmaWarpSpecializedImplicitGemmILS5_2ELi28ELi2EN4cute5tupleIJNSA_1CILi1EEESD_SD_EEENS1_36KernelImplicitTmaWarpSpecializedSm90ELi1EEENSB_IJNSC_ILi64EEENSB_IJSH_EEENSB_IJNSC_ILi32EEEEEEEEENS_6half_tESM_NSA_8TiledMMAINSA_8MMA_AtomIJNSA_4SM904GMMA25MMA_64x64x16_F32F16F16_SSILNSQ_5MajorE1ELSS_1ELNSQ_7ScaleInE1ELST_1EEEEEENSA_6LayoutISE_NSB_IJNSC_ILi0EEESX_SX_EEEEENSB_IJNSA_10UnderscoreES10_S10_EEEEENS7_6detail26Sm90ImplicitGemmTileTraitsINSA_13SM90_TMA_LOADENSA_14ComposedLayoutINSA_7SwizzleILi3ELi4ELi3EEENSA_18smem_ptr_flag_bitsILi16EEENSW_INSB_IJNSB_IJSH_SD_EEENSB_IJNSC_ILi8EEENSC_ILi4EEEEEENSB_IJSD_NSC_ILi28EEEEEEEEENSB_IJNSB_IJSD_SX_EEENSB_IJSH_NSC_ILi512EEEEEENSB_IJSX_NSC_ILi2048EEEEEEEEEEEEEvEENS14_INSA_20SM90_TMA_LOAD_IM2COLES1P_vEEEENS_8epilogue10collective6detail29Sm90TmaWarpSpecializedAdapterINS1V_15DefaultEpilogueISM_NSB_IJlNSB_IJSD_llEEESX_EEES20_NS1U_6thread17LinearCombinationISM_Li1EffLNS21_9ScaleType4KindE0ELNS_15FloatRoundStyleE2ESM_EENS_4gemm15EpilogueDefaultEEEEEvvEEEEvNT_6ParamsE,"aw",@nobits
	.sectionflags	@""
	.align	16
	.zero		1024


//--------------------- .nv.shared.reserved.0     --------------------------
	.section	.nv.shared.reserved.0,"aw",@nobits
	.weak		__nv_reservedSMEM_offset_0_alias
	.size		__nv_reservedSMEM_offset_0_alias, 0, 0
	.other		__nv_reservedSMEM_offset_0_alias,@"STO_CUDA_RESERVED_SHARED STV_DEFAULT"
__nv_reservedSMEM_offset_0_alias:
	.zero		0


//--------------------- .nv.global                --------------------------
	.section	.nv.global,"aw",@nobits
.nv.global:
	.type		_ZN39_INTERNAL_fe6af5aa_4_k_cu_476f1825_26564cute1_E,@object
	.size		_ZN39_INTERNAL_fe6af5aa_4_k_cu_476f1825_26564cute1_E,(_ZN39_INTERNAL_fe6af5aa_4_k_cu_476f1825_26564cuda3std3__45__cpo6cbeginE - _ZN39_INTERNAL_fe6af5aa_4_k_cu_476f1825_26564cute1_E)
_ZN39_INTERNAL_fe6af5aa_4_k_cu_476f1825_26564cute1_E:
	.zero		1
	.type		_ZN39_INTERNAL_fe6af5aa_4_k_cu_476f1825_26564cuda3std3__45__cpo6cbeginE,@object
	.size		_ZN39_INTERNAL_fe6af5aa_4_k_cu_476f1825_26564cuda3std3__45__cpo6cbeginE,(_ZN39_INTERNAL_fe6af5aa_4_k_cu_476f1825_26564cuda3std3__48in_placeE - _ZN39_INTERNAL_fe6af5aa_4_k_cu_476f1825_26564cuda3std3__45__cpo6cbeginE)
_ZN39_INTERNAL_fe6af5aa_4_k_cu_476f1825_26564cuda3std3__45__cpo6cbeginE:
	.zero		1
	.type		_ZN39_INTERNAL_fe6af5aa_4_k_cu_476f1825_26564cuda3std3__48in_placeE,@object
	.size		_ZN39_INTERNAL_fe6af5aa_4_k_cu_476f1825_26564cuda3std3__48in_placeE,(_ZN39_INTERNAL_fe6af5aa_4_k_cu_476f1825_26564cuda3std6ranges3__45__cpo9iter_moveE - _ZN39_INTERNAL_fe6af5aa_4_k_cu_476f1825_26564cuda3std3__48in_placeE)
_ZN39_INTERNAL_fe6af5aa_4_k_cu_476f1825_26564cuda3std3__48in_placeE:
	.zero		1
	.type		_ZN39_INTERNAL_fe6af5aa_4_k_cu_476f1825_26564cuda3std6ranges3__45__cpo9iter_moveE,@object
	.size		_ZN39_INTERNAL_fe6af5aa_4_k_cu_476f1825_26564cuda3std6ranges3__45__cpo9iter_moveE,(_ZN39_INTERNAL_fe6af5aa_4_k_cu_476f1825_26564cuda3std3__45__cpo5beginE - _ZN39_INTERNAL_fe6af5aa_4_k_cu_476f1825_26564cuda3std6ranges3__45__cpo9iter_moveE)
_ZN39_INTERNAL_fe6af5aa_4_k_cu_476f1825_26564cuda3std6ranges3__45__cpo9iter_moveE:
	.zero		1
	.type		_ZN39_INTERNAL_fe6af5aa_4_k_cu_476f1825_26564cuda3std3__45__cpo5beginE,@object
	.size		_ZN39_INTERNAL_fe6af5aa_4_k_cu_476f1825_26564cuda3std3__45__cpo5beginE,(_ZN39_INTERNAL_fe6af5aa_4_k_cu_476f1825_26564cuda3std3__441_GLOBAL__N__fe6af5aa_4_k_cu_476f1825_26566ignoreE - _ZN39_INTERNAL_fe6af5aa_4_k_cu_476f1825_26564cuda3std3__45__cpo5beginE)
_ZN39_INTERNAL_fe6af5aa_4_k_cu_476f1825_26564cuda3std3__45__cpo5beginE:
	.zero		1
	.type		_ZN39_INTERNAL_fe6af5aa_4_k_cu_476f1825_26564cuda3std3__441_GLOBAL__N__fe6af5aa_4_k_cu_476f1825_26566ignoreE,@object
	.size		_ZN39_INTERNAL_fe6af5aa_4_k_cu_476f1825_26564cuda3std3__441_GLOBAL__N__fe6af5aa_4_k_cu_476f1825_26566ignoreE,(_ZN39_INTERNAL_fe6af5aa_4_k_cu_476f1825_26564cute7productE - _ZN39_INTERNAL_fe6af5aa_4_k_cu_476f1825_26564cuda3std3__441_GLOBAL__N__fe6af5aa_4_k_cu_476f1825_26566ignoreE)
_ZN39_INTERNAL_fe6af5aa_4_k_cu_476f1825_26564cuda3std3__441_GLOBAL__N__fe6af5aa_4_k_cu_476f1825_26566ignoreE:
	.zero		1
	.type		_ZN39_INTERNAL_fe6af5aa_4_k_cu_476f1825_26564cute7productE,@object
	.size		_ZN39_INTERNAL_fe6af5aa_4_k_cu_476f1825_26564cute7productE,(_ZN39_INTERNAL_fe6af5aa_4_k_cu_476f1825_26564cuda3std3__45__cpo3endE - _ZN39_INTERNAL_fe6af5aa_4_k_cu_476f1825_26564cute7productE)
_ZN39_INTERNAL_fe6af5aa_4_k_cu_476f1825_26564cute7productE:
	.zero		1
	.type		_ZN39_INTERNAL_fe6af5aa_4_k_cu_476f1825_26564cuda3std3__45__cpo3endE,@object
	.size		_ZN39_INTERNAL_fe6af5aa_4_k_cu_476f1825_26564cuda3std3__45__cpo3endE,(_ZN39_INTERNAL_fe6af5aa_4_k_cu_476f1825_26564cuda3std3__419piecewise_constructE - _ZN39_INTERNAL_fe6af5aa_4_k_cu_476f1825_26564cuda3std3__45__cpo3endE)
_ZN39_INTERNAL_fe6af5aa_4_k_cu_476f1825_26564cuda3std3__45__cpo3endE:
	.zero		1
	.type		_ZN39_INTERNAL_fe6af5aa_4_k_cu_476f1825_26564cuda3std3__419piecewise_constructE,@object
	.size		_ZN39_INTERNAL_fe6af5aa_4_k_cu_476f1825_26564cuda3std3__419piecewise_constructE,(_ZN39_INTERNAL_fe6af5aa_4_k_cu_476f1825_26564cuda3std3__45__cpo4cendE - _ZN39_INTERNAL_fe6af5aa_4_k_cu_476f1825_26564cuda3std3__419piecewise_constructE)
_ZN39_INTERNAL_fe6af5aa_4_k_cu_476f1825_26564cuda3std3__419piecewise_constructE:
	.zero		1
	.type		_ZN39_INTERNAL_fe6af5aa_4_k_cu_476f1825_26564cuda3std3__45__cpo4cendE,@object
	.size		_ZN39_INTERNAL_fe6af5aa_4_k_cu_476f1825_26564cuda3std3__45__cpo4cendE,(_ZN39_INTERNAL_fe6af5aa_4_k_cu_476f1825_26564cuda3std6ranges3__45__cpo4swapE - _ZN39_INTERNAL_fe6af5aa_4_k_cu_476f1825_26564cuda3std3__45__cpo4cendE)
_ZN39_INTERNAL_fe6af5aa_4_k_cu_476f1825_26564cuda3std3__45__cpo4cendE:
	.zero		1
	.type		_ZN39_INTERNAL_fe6af5aa_4_k_cu_476f1825_26564cuda3std6ranges3__45__cpo4swapE,@object
	.size		_ZN39_INTERNAL_fe6af5aa_4_k_cu_476f1825_26564cuda3std6ranges3__45__cpo4swapE,(.L_7 - _ZN39_INTERNAL_fe6af5aa_4_k_cu_476f1825_26564cuda3std6ranges3__45__cpo4swapE)
_ZN39_INTERNAL_fe6af5aa_4_k_cu_476f1825_26564cuda3std6ranges3__45__cpo4swapE:
	.zero		1
.L_7:


//--------------------- .nv.constant0._ZN7cutlass13device_kernelINS_4conv6kernel13ConvUniversalINS1_16ConvProblemShapeILNS1_8OperatorE2ELi2EEENS1_10collective14CollectiveConvINS1_46MainloopSm90TmaGmmaWarpSpecializedImplicitGemmILS5_2ELi28ELi2EN4cute5tupleIJNSA_1CILi1EEESD_SD_EEENS1_36KernelImplicitTmaWarpSpecializedSm90ELi1EEENSB_IJNSC_ILi64EEENSB_IJSH_EEENSB_IJNSC_ILi32EEEEEEEEENS_6half_tESM_NSA_8TiledMMAINSA_8MMA_AtomIJNSA_4SM904GMMA25MMA_64x64x16_F32F16F16_SSILNSQ_5MajorE1ELSS_1ELNSQ_7ScaleInE1ELST_1EEEEEENSA_6LayoutISE_NSB_IJNSC_ILi0EEESX_SX_EEEEENSB_IJNSA_10UnderscoreES10_S10_EEEEENS7_6detail26Sm90ImplicitGemmTileTraitsINSA_13SM90_TMA_LOADENSA_14ComposedLayoutINSA_7SwizzleILi3ELi4ELi3EEENSA_18smem_ptr_flag_bitsILi16EEENSW_INSB_IJNSB_IJSH_SD_EEENSB_IJNSC_ILi8EEENSC_ILi4EEEEEENSB_IJSD_NSC_ILi28EEEEEEEEENSB_IJNSB_IJSD_SX_EEENSB_IJSH_NSC_ILi512EEEEEENSB_IJSX_NSC_ILi2048EEEEEEEEEEEEEvEENS14_INSA_20SM90_TMA_LOAD_IM2COLES1P_vEEEENS_8epilogue10collective6detail29Sm90TmaWarpSpecializedAdapterINS1V_15DefaultEpilogueISM_NSB_IJlNSB_IJSD_llEEESX_EEES20_NS1U_6thread17LinearCombinationISM_Li1EffLNS21_9ScaleType4KindE0ELNS_15FloatRoundStyleE2ESM_EENS_4gemm15EpilogueDefaultEEEEEvvEEEEvNT_6ParamsE --------------------------
	.section	.nv.constant0._ZN7cutlass13device_kernelINS_4conv6kernel13ConvUniversalINS1_16ConvProblemShapeILNS1_8OperatorE2ELi2EEENS1_10collective14CollectiveConvINS1_46MainloopSm90TmaGmmaWarpSpecializedImplicitGemmILS5_2ELi28ELi2EN4cute5tupleIJNSA_1CILi1EEESD_SD_EEENS1_36KernelImplicitTmaWarpSpecializedSm90ELi1EEENSB_IJNSC_ILi64EEENSB_IJSH_EEENSB_IJNSC_ILi32EEEEEEEEENS_6half_tESM_NSA_8TiledMMAINSA_8MMA_AtomIJNSA_4SM904GMMA25MMA_64x64x16_F32F16F16_SSILNSQ_5MajorE1ELSS_1ELNSQ_7ScaleInE1ELST_1EEEEEENSA_6LayoutISE_NSB_IJNSC_ILi0EEESX_SX_EEEEENSB_IJNSA_10UnderscoreES10_S10_EEEEENS7_6detail26Sm90ImplicitGemmTileTraitsINSA_13SM90_TMA_LOADENSA_14ComposedLayoutINSA_7SwizzleILi3ELi4ELi3EEENSA_18smem_ptr_flag_bitsILi16EEENSW_INSB_IJNSB_IJSH_SD_EEENSB_IJNSC_ILi8EEENSC_ILi4EEEEEENSB_IJSD_NSC_ILi28EEEEEEEEENSB_IJNSB_IJSD_SX_EEENSB_IJSH_NSC_ILi512EEEEEENSB_IJSX_NSC_ILi2048EEEEEEEEEEEEEvEENS14_INSA_20SM90_TMA_LOAD_IM2COLES1P_vEEEENS_8epilogue10collective6detail29Sm90TmaWarpSpecializedAdapterINS1V_15DefaultEpilogueISM_NSB_IJlNSB_IJSD_llEEESX_EEES20_NS1U_6thread17LinearCombinationISM_Li1EffLNS21_9ScaleType4KindE0ELNS_15FloatRoundStyleE2ESM_EENS_4gemm15EpilogueDefaultEEEEEvvEEEEvNT_6ParamsE,"a",@progbits
	.sectionflags	@""
	.align	4
.nv.constant0._ZN7cutlass13device_kernelINS_4conv6kernel13ConvUniversalINS1_16ConvProblemShapeILNS1_8OperatorE2ELi2EEENS1_10collective14CollectiveConvINS1_46MainloopSm90TmaGmmaWarpSpecializedImplicitGemmILS5_2ELi28ELi2EN4cute5tupleIJNSA_1CILi1EEESD_SD_EEENS1_36KernelImplicitTmaWarpSpecializedSm90ELi1EEENSB_IJNSC_ILi64EEENSB_IJSH_EEENSB_IJNSC_ILi32EEEEEEEEENS_6half_tESM_NSA_8TiledMMAINSA_8MMA_AtomIJNSA_4SM904GMMA25MMA_64x64x16_F32F16F16_SSILNSQ_5MajorE1ELSS_1ELNSQ_7ScaleInE1ELST_1EEEEEENSA_6LayoutISE_NSB_IJNSC_ILi0EEESX_SX_EEEEENSB_IJNSA_10UnderscoreES10_S10_EEEEENS7_6detail26Sm90ImplicitGemmTileTraitsINSA_13SM90_TMA_LOADENSA_14ComposedLayoutINSA_7SwizzleILi3ELi4ELi3EEENSA_18smem_ptr_flag_bitsILi16EEENSW_INSB_IJNSB_IJSH_SD_EEENSB_IJNSC_ILi8EEENSC_ILi4EEEEEENSB_IJSD_NSC_ILi28EEEEEEEEENSB_IJNSB_IJSD_SX_EEENSB_IJSH_NSC_ILi512EEEEEENSB_IJSX_NSC_ILi2048EEEEEEEEEEEEEvEENS14_INSA_20SM90_TMA_LOAD_IM2COLES1P_vEEEENS_8epilogue10collective6detail29Sm90TmaWarpSpecializedAdapterINS1V_15DefaultEpilogueISM_NSB_IJlNSB_IJSD_llEEESX_EEES20_NS1U_6thread17LinearCombinationISM_Li1EffLNS21_9ScaleType4KindE0ELNS_15FloatRoundStyleE2ESM_EENS_4gemm15EpilogueDefaultEEEEEvvEEEEvNT_6ParamsE:
	.zero		1536


//--------------------- SYMBOLS --------------------------

	.type		.nv.reservedSmem.offset0,@object
	.size		.nv.reservedSmem.offset0,0x4
